	.target	sm_90a

	.elftype	@"ET_EXEC"


//--------------------- .note.nv.tkinfo           --------------------------
	.section	.note.nv.tkinfo,"",@"SHT_NOTE"
	.sectionflags	@"SHF_NOTE_NV_TKINFO"
	.tkinfo
        /*0018*/ 	.word	0x00000002
        /*0030*/ 	.string	""
        /*0030*/ 	.string	"ptxas"
        /*0030*/ 	.string	"Cuda compilation tools, release 13.0, V13.0.88"
        /*0030*/ 	.string	"Build cuda_13.0.r13.0/compiler.36424714_0"
        /*0030*/ 	.string	"-arch sm_90a -m 64 "



//--------------------- .note.nv.cuinfo           --------------------------
	.section	.note.nv.cuinfo,"",@"SHT_NOTE"
	.sectionflags	@"SHF_NOTE_NV_CUINFO"
        /*0018*/ 	.short	0x0002
        /*001a*/ 	.short	0x005a
        /*001c*/ 	.short	0x0082
	.zero		2


//--------------------- .nv.info                  --------------------------
	.section	.nv.info,"",@"SHT_CUDA_INFO"
	.align	4


	//----- nvinfo : EIATTR_REGCOUNT
	.align		4
        /*0000*/ 	.byte	0x04, 0x2f
        /*0002*/ 	.short	(.L_15 - .L_14)
	.align		4
.L_14:
        /*0004*/ 	.word	index@(_ZN7cutlass13device_kernelINS_4gemm6kernel13GemmUniversalIN4cute5tupleIJiiiiEEENS1_10collective13CollectiveMmaINS1_34MainloopSm90TmaGmmaWarpSpecializedILi4ENS5_IJNS4_1CILi1EEESB_SB_EEENS1_32KernelTmaWarpSpecializedPingpongEEENS5_IJNSA_ILi64EEENSA_ILi256EEENSA_ILi128EEEEEENS_10bfloat16_tENS5_IJlSB_lEEESJ_SK_NS4_8TiledMMAINS4_8MMA_AtomIJNS4_4SM904GMMA28MMA_64x256x16_F32BF16BF16_SSILNSO_5MajorE0ELSQ_0ELNSO_7ScaleInE1ELSR_1EEEEEENS4_6LayoutISC_NS5_IJNSA_ILi0EEESV_SV_EEEEENS5_IJNS4_10UnderscoreESY_SY_EEEEENS4_13SM90_TMA_LOADENS4_14ComposedLayoutINS4_7SwizzleILi3ELi4ELi3EEENS4_18smem_ptr_flag_bitsILi16EEENSU_INS5_IJNSA_ILi8EEESF_EEENS5_IJSF_SB_EEEEEEEvNS4_8identityES11_S1B_vS1C_EENS_8epilogue10collective6detail29Sm90TmaWarpSpecializedAdapterINS1F_15DefaultEpilogueISJ_SK_SK_NS1E_6thread17LinearCombinationISJ_Li1EffLNS1J_9ScaleType4KindE0ELNS_15FloatRoundStyleE2ESJ_EENS1_15EpilogueDefaultEEEEEvvEEEEvNT_6ParamsE)
        /*0008*/ 	.word	0x000000a8


	//----- nvinfo : EIATTR_FRAME_SIZE
	.align		4
.L_15:
        /*000c*/ 	.byte	0x04, 0x11
        /*000e*/ 	.short	(.L_17 - .L_16)
	.align		4
.L_16:
        /*0010*/ 	.word	index@(_ZN7cutlass13device_kernelINS_4gemm6kernel13GemmUniversalIN4cute5tupleIJiiiiEEENS1_10collective13CollectiveMmaINS1_34MainloopSm90TmaGmmaWarpSpecializedILi4ENS5_IJNS4_1CILi1EEESB_SB_EEENS1_32KernelTmaWarpSpecializedPingpongEEENS5_IJNSA_ILi64EEENSA_ILi256EEENSA_ILi128EEEEEENS_10bfloat16_tENS5_IJlSB_lEEESJ_SK_NS4_8TiledMMAINS4_8MMA_AtomIJNS4_4SM904GMMA28MMA_64x256x16_F32BF16BF16_SSILNSO_5MajorE0ELSQ_0ELNSO_7ScaleInE1ELSR_1EEEEEENS4_6LayoutISC_NS5_IJNSA_ILi0EEESV_SV_EEEEENS5_IJNS4_10UnderscoreESY_SY_EEEEENS4_13SM90_TMA_LOADENS4_14ComposedLayoutINS4_7SwizzleILi3ELi4ELi3EEENS4_18smem_ptr_flag_bitsILi16EEENSU_INS5_IJNSA_ILi8EEESF_EEENS5_IJSF_SB_EEEEEEEvNS4_8identityES11_S1B_vS1C_EENS_8epilogue10collective6detail29Sm90TmaWarpSpecializedAdapterINS1F_15DefaultEpilogueISJ_SK_SK_NS1E_6thread17LinearCombinationISJ_Li1EffLNS1J_9ScaleType4KindE0ELNS_15FloatRoundStyleE2ESJ_EENS1_15EpilogueDefaultEEEEEvvEEEEvNT_6ParamsE)
        /*0014*/ 	.word	0x00000000


	//----- nvinfo : EIATTR_MIN_STACK_SIZE
	.align		4
.L_17:
        /*0018*/ 	.byte	0x04, 0x12
        /*001a*/ 	.short	(.L_19 - .L_18)
	.align		4
.L_18:
        /*001c*/ 	.word	index@(_ZN7cutlass13device_kernelINS_4gemm6kernel13GemmUniversalIN4cute5tupleIJiiiiEEENS1_10collective13CollectiveMmaINS1_34MainloopSm90TmaGmmaWarpSpecializedILi4ENS5_IJNS4_1CILi1EEESB_SB_EEENS1_32KernelTmaWarpSpecializedPingpongEEENS5_IJNSA_ILi64EEENSA_ILi256EEENSA_ILi128EEEEEENS_10bfloat16_tENS5_IJlSB_lEEESJ_SK_NS4_8TiledMMAINS4_8MMA_AtomIJNS4_4SM904GMMA28MMA_64x256x16_F32BF16BF16_SSILNSO_5MajorE0ELSQ_0ELNSO_7ScaleInE1ELSR_1EEEEEENS4_6LayoutISC_NS5_IJNSA_ILi0EEESV_SV_EEEEENS5_IJNS4_10UnderscoreESY_SY_EEEEENS4_13SM90_TMA_LOADENS4_14ComposedLayoutINS4_7SwizzleILi3ELi4ELi3EEENS4_18smem_ptr_flag_bitsILi16EEENSU_INS5_IJNSA_ILi8EEESF_EEENS5_IJSF_SB_EEEEEEEvNS4_8identityES11_S1B_vS1C_EENS_8epilogue10collective6detail29Sm90TmaWarpSpecializedAdapterINS1F_15DefaultEpilogueISJ_SK_SK_NS1E_6thread17LinearCombinationISJ_Li1EffLNS1J_9ScaleType4KindE0ELNS_15FloatRoundStyleE2ESJ_EENS1_15EpilogueDefaultEEEEEvvEEEEvNT_6ParamsE)
        /*0020*/ 	.word	0x00000000
.L_19:


//--------------------- .nv.compat                --------------------------
	.section	.nv.compat,"",@"SHT_CUDA_COMPAT_INFO"
	.align	4
        /*0000*/ 	.byte	0x02, 0x09, 0x01, 0x00, 0x02, 0x02, 0x04, 0x00, 0x02, 0x05, 0x05, 0x00, 0x03, 0x07, 0x01, 0x01
        /*0010*/ 	.byte	0x02, 0x03, 0x01, 0x00, 0x02, 0x06, 0x01, 0x00, 0x04, 0x0b, 0x08, 0x00, 0x00, 0x00, 0x00, 0x00
        /*0020*/ 	.byte	0x00, 0x00, 0x00, 0x00


//--------------------- .nv.info._ZN7cutlass13device_kernelINS_4gemm6kernel13GemmUniversalIN4cute5tupleIJiiiiEEENS1_10collective13CollectiveMmaINS1_34MainloopSm90TmaGmmaWarpSpecializedILi4ENS5_IJNS4_1CILi1EEESB_SB_EEENS1_32KernelTmaWarpSpecializedPingpongEEENS5_IJNSA_ILi64EEENSA_ILi256EEENSA_ILi128EEEEEENS_10bfloat16_tENS5_IJlSB_lEEESJ_SK_NS4_8TiledMMAINS4_8MMA_AtomIJNS4_4SM904GMMA28MMA_64x256x16_F32BF16BF16_SSILNSO_5MajorE0ELSQ_0ELNSO_7ScaleInE1ELSR_1EEEEEENS4_6LayoutISC_NS5_IJNSA_ILi0EEESV_SV_EEEEENS5_IJNS4_10UnderscoreESY_SY_EEEEENS4_13SM90_TMA_LOADENS4_14ComposedLayoutINS4_7SwizzleILi3ELi4ELi3EEENS4_18smem_ptr_flag_bitsILi16EEENSU_INS5_IJNSA_ILi8EEESF_EEENS5_IJSF_SB_EEEEEEEvNS4_8identityES11_S1B_vS1C_EENS_8epilogue10collective6detail29Sm90TmaWarpSpecializedAdapterINS1F_15DefaultEpilogueISJ_SK_SK_NS1E_6thread17LinearCombinationISJ_Li1EffLNS1J_9ScaleType4KindE0ELNS_15FloatRoundStyleE2ESJ_EENS1_15EpilogueDefaultEEEEEvvEEEEvNT_6ParamsE --------------------------
	.section	.nv.info._ZN7cutlass13device_kernelINS_4gemm6kernel13GemmUniversalIN4cute5tupleIJiiiiEEENS1_10collective13CollectiveMmaINS1_34MainloopSm90TmaGmmaWarpSpecializedILi4ENS5_IJNS4_1CILi1EEESB_SB_EEENS1_32KernelTmaWarpSpecializedPingpongEEENS5_IJNSA_ILi64EEENSA_ILi256EEENSA_ILi128EEEEEENS_10bfloat16_tENS5_IJlSB_lEEESJ_SK_NS4_8TiledMMAINS4_8MMA_AtomIJNS4_4SM904GMMA28MMA_64x256x16_F32BF16BF16_SSILNSO_5MajorE0ELSQ_0ELNSO_7ScaleInE1ELSR_1EEEEEENS4_6LayoutISC_NS5_IJNSA_ILi0EEESV_SV_EEEEENS5_IJNS4_10UnderscoreESY_SY_EEEEENS4_13SM90_TMA_LOADENS4_14ComposedLayoutINS4_7SwizzleILi3ELi4ELi3EEENS4_18smem_ptr_flag_bitsILi16EEENSU_INS5_IJNSA_ILi8EEESF_EEENS5_IJSF_SB_EEEEEEEvNS4_8identityES11_S1B_vS1C_EENS_8epilogue10collective6detail29Sm90TmaWarpSpecializedAdapterINS1F_15DefaultEpilogueISJ_SK_SK_NS1E_6thread17LinearCombinationISJ_Li1EffLNS1J_9ScaleType4KindE0ELNS_15FloatRoundStyleE2ESJ_EENS1_15EpilogueDefaultEEEEEvvEEEEvNT_6ParamsE,"",@"SHT_CUDA_INFO"
	.sectionflags	@""
	.align	4


	//----- nvinfo : EIATTR_CUDA_API_VERSION
	.align		4
        /*0000*/ 	.byte	0x04, 0x37
        /*0002*/ 	.short	(.L_21 - .L_20)
.L_20:
        /*0004*/ 	.word	0x00000082


	//----- nvinfo : EIATTR_KPARAM_INFO
	.align		4
.L_21:
        /*0008*/ 	.byte	0x04, 0x17
        /*000a*/ 	.short	(.L_23 - .L_22)
.L_22:
        /*000c*/ 	.word	0x00000000
        /*0010*/ 	.short	0x0000
        /*0012*/ 	.short	0x0070
        /*0014*/ 	.byte	0x00, 0xf0, 0x01, 0x10


	//----- nvinfo : EIATTR_SPARSE_MMA_MASK
	.align		4
.L_23:
        /*0018*/ 	.byte	0x03, 0x50
        /*001a*/ 	.short	0x0000


	//----- nvinfo : EIATTR_MAXREG_COUNT
	.align		4
        /*001c*/ 	.byte	0x03, 0x1b
        /*001e*/ 	.short	0x00a8


	//----- nvinfo : EIATTR_NUM_BARRIERS
	.align		4
        /*0020*/ 	.byte	0x02, 0x4c
        /*0022*/ 	.byte	0x01
	.zero		1


	//----- nvinfo : EIATTR_EXTERNS
	.align		4
        /*0024*/ 	.byte	0x04, 0x0f
        /*0026*/ 	.short	(.L_25 - .L_24)


	//   ....[0]....
	.align		4
.L_24:
        /*0028*/ 	.word	index@(__assertfail)


	//----- nvinfo : EIATTR_MERCURY_ISA_VERSION
	.align		4
.L_25:
        /*002c*/ 	.byte	0x03, 0x5f
        /*002e*/ 	.short	0x0101


	//----- nvinfo : EIATTR_INT_WARP_WIDE_INSTR_OFFSETS
	.align		4
        /*0030*/ 	.byte	0x04, 0x31
        /*0032*/ 	.short	(.L_27 - .L_26)


	//   ....[0]....
.L_26:
        /*0034*/ 	.word	0x00000470


	//   ....[1]....
        /*0038*/ 	.word	0x00000490


	//   ....[2]....
        /*003c*/ 	.word	0x00000510


	//   ....[3]....
        /*0040*/ 	.word	0x00000520


	//   ....[4]....
        /*0044*/ 	.word	0x00000530


	//   ....[5]....
        /*0048*/ 	.word	0x00000550


	//   ....[6]....
        /*004c*/ 	.word	0x000005b0


	//   ....[7]....
        /*0050*/ 	.word	0x000005d0


	//----- nvinfo : EIATTR_COOP_GROUP_MASK_REGIDS
	.align		4
.L_27:
        /*0054*/ 	.byte	0x04, 0x29
        /*0056*/ 	.short	(.L_29 - .L_28)


	//   ....[0]....
.L_28:
        /*0058*/ 	.word	0xffffffff


	//   ....[1]....
        /*005c*/ 	.word	0xffffffff


	//   ....[2]....
        /*0060*/ 	.word	0xffffffff


	//   ....[3]....
        /*0064*/ 	.word	0xffffffff


	//   ....[4]....
        /*0068*/ 	.word	0xffffffff


	//   ....[5]....
        /*006c*/ 	.word	0xffffffff


	//----- nvinfo : EIATTR_COOP_GROUP_INSTR_OFFSETS
	.align		4
.L_29:
        /*0070*/ 	.byte	0x04, 0x28
        /*0072*/ 	.short	(.L_31 - .L_30)


	//   ....[0]....
.L_30:
        /*0074*/ 	.word	0x00000050


	//   ....[1]....
        /*0078*/ 	.word	0x00000080


	//   ....[2]....
        /*007c*/ 	.word	0x00000180


	//   ....[3]....
        /*0080*/ 	.word	0x00000390


	//   ....[4]....
        /*0084*/ 	.word	0x000003d0


	//   ....[5]....
        /*0088*/ 	.word	0x00000410


	//----- nvinfo : EIATTR_REG_RECONFIG
	.align		4
.L_31:
        /*008c*/ 	.byte	0x01, 0x54
	.zero		2


	//----- nvinfo : EIATTR_SYSCALL_OFFSETS
	.align		4
        /*0090*/ 	.byte	0x04, 0x46
        /*0092*/ 	.short	(.L_33 - .L_32)


	//   ....[0]....
.L_32:
        /*0094*/ 	.word	0x000016a0


	//----- nvinfo : EIATTR_MBARRIER_INSTR_OFFSETS
	.align		4
.L_33:
        /*0098*/ 	.byte	0x04, 0x39
        /*009a*/ 	.short	(.L_35 - .L_34)


	//   ....[0]....
.L_34:
        /*009c*/ 	.word	0x00000300
        /*00a0*/ 	.word	0x000000ff
        /*00a4*/ 	.word	0x00000000
        /*00a8*/ 	.short	0x0100
        /*00aa*/ 	.byte	0x09
	.zero		1


	//   ....[1]....
        /*00ac*/ 	.word	0x00000310
        /*00b0*/ 	.word	0x000000ff
        /*00b4*/ 	.word	0x00000020
        /*00b8*/ 	.short	0x0100
        /*00ba*/ 	.byte	0x09
	.zero		1


	//   ....[2]....
        /*00bc*/ 	.word	0x00000320
        /*00c0*/ 	.word	0x000000ff
        /*00c4*/ 	.word	0x00000008
        /*00c8*/ 	.short	0x0100
        /*00ca*/ 	.byte	0x09
	.zero		1


	//   ....[3]....
        /*00cc*/ 	.word	0x00000330
        /*00d0*/ 	.word	0x000000ff
        /*00d4*/ 	.word	0x00000028
        /*00d8*/ 	.short	0x0100
        /*00da*/ 	.byte	0x09
	.zero		1


	//   ....[4]....
        /*00dc*/ 	.word	0x00000340
        /*00e0*/ 	.word	0x000000ff
        /*00e4*/ 	.word	0x00000010
        /*00e8*/ 	.short	0x0100
        /*00ea*/ 	.byte	0x09
	.zero		1


	//   ....[5]....
        /*00ec*/ 	.word	0x00000350
        /*00f0*/ 	.word	0x000000ff
        /*00f4*/ 	.word	0x00000030
        /*00f8*/ 	.short	0x0100
        /*00fa*/ 	.byte	0x09
	.zero		1


	//   ....[6]....
        /*00fc*/ 	.word	0x00000360
        /*0100*/ 	.word	0x000000ff
        /*0104*/ 	.word	0x00000018
        /*0108*/ 	.short	0x0100
        /*010a*/ 	.byte	0x09
	.zero		1


	//   ....[7]....
        /*010c*/ 	.word	0x00000370
        /*0110*/ 	.word	0x000000ff
        /*0114*/ 	.word	0x00000038
        /*0118*/ 	.short	0x0100
        /*011a*/ 	.byte	0x09
	.zero		1


	//   ....[8]....
        /*011c*/ 	.word	0x000005f0
        /*0120*/ 	.word	0x000000ff
        /*0124*/ 	.word	0x00000070
        /*0128*/ 	.short	0x0100
        /*012a*/ 	.byte	0x09
	.zero		1


	//   ....[9]....
        /*012c*/ 	.word	0x00000600
        /*0130*/ 	.word	0x000000ff
        /*0134*/ 	.word	0x00000078
        /*0138*/ 	.short	0x0100
        /*013a*/ 	.byte	0x09
	.zero		1


	//   ....[10]....
        /*013c*/ 	.word	0x00000640
        /*0140*/ 	.word	0x000000ff
        /*0144*/ 	.word	0x00000050
        /*0148*/ 	.short	0x0100
        /*014a*/ 	.byte	0x0a
	.zero		1


	//   ....[11]....
        /*014c*/ 	.word	0x00000660
        /*0150*/ 	.word	0x000000ff
        /*0154*/ 	.word	0x00000058
        /*0158*/ 	.short	0x0100
        /*015a*/ 	.byte	0x0a
	.zero		1


	//   ....[12]....
        /*015c*/ 	.word	0x00000670
        /*0160*/ 	.word	0x000000ff
        /*0164*/ 	.word	0x00000060
        /*0168*/ 	.short	0x0100
        /*016a*/ 	.byte	0x0a
	.zero		1


	//   ....[13]....
        /*016c*/ 	.word	0x00000680
        /*0170*/ 	.word	0x000000ff
        /*0174*/ 	.word	0x00000068
        /*0178*/ 	.short	0x0100
        /*017a*/ 	.byte	0x0a
	.zero		1


	//   ....[14]....
        /*017c*/ 	.word	0x00001580
        /*0180*/ 	.word	0x0000009b
        /*0184*/ 	.word	0x00000000
        /*0188*/ 	.short	0x010a
        /*018a*/ 	.byte	0x2e
	.zero		1


	//   ....[15]....
        /*018c*/ 	.word	0x00001730
        /*0190*/ 	.word	0x00000003
        /*0194*/ 	.word	0x00000000
        /*0198*/ 	.short	0x010a
        /*019a*/ 	.byte	0x3f
	.zero		1


	//   ....[16]....
        /*019c*/ 	.word	0x00001790
        /*01a0*/ 	.word	0x00000003
        /*01a4*/ 	.word	0x00000000
        /*01a8*/ 	.short	0x010a
        /*01aa*/ 	.byte	0x3f
	.zero		1


	//   ....[17]....
        /*01ac*/ 	.word	0x00001d20
        /*01b0*/ 	.word	0x000000ff
        /*01b4*/ 	.word	0x00000000
        /*01b8*/ 	.short	0x010a
        /*01ba*/ 	.byte	0x04
	.zero		1


	//   ....[18]....
        /*01bc*/ 	.word	0x00001d60
        /*01c0*/ 	.word	0x000000ff
        /*01c4*/ 	.word	0x00000000
        /*01c8*/ 	.short	0x010a
        /*01ca*/ 	.byte	0x04
	.zero		1


	//   ....[19]....
        /*01cc*/ 	.word	0x00002200
        /*01d0*/ 	.word	0x000000ff
        /*01d4*/ 	.word	0x00000000
        /*01d8*/ 	.short	0x0101
        /*01da*/ 	.byte	0x04
	.zero		1


	//   ....[20]....
        /*01dc*/ 	.word	0x000022f0
        /*01e0*/ 	.word	0x0000009c
        /*01e4*/ 	.word	0x00000000
        /*01e8*/ 	.short	0x0101
        /*01ea*/ 	.byte	0x2f
	.zero		1


	//   ....[21]....
        /*01ec*/ 	.word	0x000023b0
        /*01f0*/ 	.word	0x000000ff
        /*01f4*/ 	.word	0x00000000
        /*01f8*/ 	.short	0x0101
        /*01fa*/ 	.byte	0x04
	.zero		1


	//   ....[22]....
        /*01fc*/ 	.word	0x00002460
        /*0200*/ 	.word	0x0000009b
        /*0204*/ 	.word	0x00000010
        /*0208*/ 	.short	0x010a
        /*020a*/ 	.byte	0x2e
	.zero		1


	//   ....[23]....
        /*020c*/ 	.word	0x0000a240
        /*0210*/ 	.word	0x0000009e
        /*0214*/ 	.word	0x00000000
        /*0218*/ 	.short	0x0101
        /*021a*/ 	.byte	0x2f
	.zero		1


	//   ....[24]....
        /*021c*/ 	.word	0x0000ac20
        /*0220*/ 	.word	0x00000007
        /*0224*/ 	.word	0x00000020
        /*0228*/ 	.short	0x010a
        /*022a*/ 	.byte	0x3f
	.zero		1


	//   ....[25]....
        /*022c*/ 	.word	0x0000b080
        /*0230*/ 	.word	0x00000003
        /*0234*/ 	.word	0x00000078
        /*0238*/ 	.short	0x0101
        /*023a*/ 	.byte	0x3f
	.zero		1


	//   ....[26]....
        /*023c*/ 	.word	0x0000b7f0
        /*0240*/ 	.word	0x00000007
        /*0244*/ 	.word	0x00000000
        /*0248*/ 	.short	0x010a
        /*024a*/ 	.byte	0x3f
	.zero		1


	//   ....[27]....
        /*024c*/ 	.word	0x0000b870
        /*0250*/ 	.word	0x00000009
        /*0254*/ 	.word	0x00000000
        /*0258*/ 	.short	0x010a
        /*025a*/ 	.byte	0x3f
	.zero		1


	//   ....[28]....
        /*025c*/ 	.word	0x0000b900
        /*0260*/ 	.word	0x00000006
        /*0264*/ 	.word	0x00000000
        /*0268*/ 	.short	0x010a
        /*026a*/ 	.byte	0x3f
	.zero		1


	//   ....[29]....
        /*026c*/ 	.word	0x0000b990
        /*0270*/ 	.word	0x00000003
        /*0274*/ 	.word	0x00000000
        /*0278*/ 	.short	0x010a
        /*027a*/ 	.byte	0x3f
	.zero		1


	//   ....[30]....
        /*027c*/ 	.word	0x0000b9f0
        /*0280*/ 	.word	0x0000009d
        /*0284*/ 	.word	0x00000000
        /*0288*/ 	.short	0x010a
        /*028a*/ 	.byte	0x3f
	.zero		1


	//   ....[31]....
        /*028c*/ 	.word	0x0000ba40
        /*0290*/ 	.word	0x00000003
        /*0294*/ 	.word	0x00000000
        /*0298*/ 	.short	0x010a
        /*029a*/ 	.byte	0x3f
	.zero		1


	//   ....[32]....
        /*029c*/ 	.word	0x0000baa0
        /*02a0*/ 	.word	0x00000004
        /*02a4*/ 	.word	0x00000000
        /*02a8*/ 	.short	0x010a
        /*02aa*/ 	.byte	0x3f
	.zero		1


	//   ....[33]....
        /*02ac*/ 	.word	0x0000baf0
        /*02b0*/ 	.word	0x0000009d
        /*02b4*/ 	.word	0x00000010
        /*02b8*/ 	.short	0x010a
        /*02ba*/ 	.byte	0x3f
	.zero		1


	//   ....[34]....
        /*02bc*/ 	.word	0x0000bbc0
        /*02c0*/ 	.word	0x00000007
        /*02c4*/ 	.word	0x00000020
        /*02c8*/ 	.short	0x010a
        /*02ca*/ 	.byte	0x3f
	.zero		1


	//   ....[35]....
        /*02cc*/ 	.word	0x0000bc90
        /*02d0*/ 	.word	0x00000007
        /*02d4*/ 	.word	0x00000000
        /*02d8*/ 	.short	0x010a
        /*02da*/ 	.byte	0x3f
	.zero		1


	//   ....[36]....
        /*02dc*/ 	.word	0x0000bce0
        /*02e0*/ 	.word	0x00000009
        /*02e4*/ 	.word	0x00000000
        /*02e8*/ 	.short	0x010a
        /*02ea*/ 	.byte	0x3f
	.zero		1


	//   ....[37]....
        /*02ec*/ 	.word	0x0000bd30
        /*02f0*/ 	.word	0x00000006
        /*02f4*/ 	.word	0x00000000
        /*02f8*/ 	.short	0x010a
        /*02fa*/ 	.byte	0x3f
	.zero		1


	//----- nvinfo : EIATTR_NUM_MBARRIERS
	.align		4
.L_35:
        /*02fc*/ 	.byte	0x03, 0x38
        /*02fe*/ 	.short	0x000e


	//----- nvinfo : EIATTR_EXIT_INSTR_OFFSETS
	.align		4
        /*0300*/ 	.byte	0x04, 0x1c
        /*0302*/ 	.short	(.L_37 - .L_36)


	//   ....[0]....
.L_36:
        /*0304*/ 	.word	0x00001240


	//   ....[1]....
        /*0308*/ 	.word	0x000012a0


	//   ....[2]....
        /*030c*/ 	.word	0x0000a950


	//   ....[3]....
        /*0310*/ 	.word	0x0000a980


	//   ....[4]....
        /*0314*/ 	.word	0x0000b9e0


	//----- nvinfo : EIATTR_MAX_THREADS
	.align		4
.L_37:
        /*0318*/ 	.byte	0x04, 0x05
        /*031a*/ 	.short	(.L_39 - .L_38)
.L_38:
        /*031c*/ 	.word	0x00000180
        /*0320*/ 	.word	0x00000001
        /*0324*/ 	.word	0x00000001


	//----- nvinfo : EIATTR_CRS_STACK_SIZE
	.align		4
.L_39:
        /*0328*/ 	.byte	0x04, 0x1e
        /*032a*/ 	.short	(.L_41 - .L_40)
.L_40:
        /*032c*/ 	.word	0x00000000


	//----- nvinfo : EIATTR_CBANK_PARAM_SIZE
	.align		4
.L_41:
        /*0330*/ 	.byte	0x03, 0x19
        /*0332*/ 	.short	0x0470


	//----- nvinfo : EIATTR_PARAM_CBANK
	.align		4
        /*0334*/ 	.byte	0x04, 0x0a
        /*0336*/ 	.short	(.L_43 - .L_42)
	.align		4
.L_42:
        /*0338*/ 	.word	index@(.nv.constant0._ZN7cutlass13device_kernelINS_4gemm6kernel13GemmUniversalIN4cute5tupleIJiiiiEEENS1_10collective13CollectiveMmaINS1_34MainloopSm90TmaGmmaWarpSpecializedILi4ENS5_IJNS4_1CILi1EEESB_SB_EEENS1_32KernelTmaWarpSpecializedPingpongEEENS5_IJNSA_ILi64EEENSA_ILi256EEENSA_ILi128EEEEEENS_10bfloat16_tENS5_IJlSB_lEEESJ_SK_NS4_8TiledMMAINS4_8MMA_AtomIJNS4_4SM904GMMA28MMA_64x256x16_F32BF16BF16_SSILNSO_5MajorE0ELSQ_0ELNSO_7ScaleInE1ELSR_1EEEEEENS4_6LayoutISC_NS5_IJNSA_ILi0EEESV_SV_EEEEENS5_IJNS4_10UnderscoreESY_SY_EEEEENS4_13SM90_TMA_LOADENS4_14ComposedLayoutINS4_7SwizzleILi3ELi4ELi3EEENS4_18smem_ptr_flag_bitsILi16EEENSU_INS5_IJNSA_ILi8EEESF_EEENS5_IJSF_SB_EEEEEEEvNS4_8identityES11_S1B_vS1C_EENS_8epilogue10collective6detail29Sm90TmaWarpSpecializedAdapterINS1F_15DefaultEpilogueISJ_SK_SK_NS1E_6thread17LinearCombinationISJ_Li1EffLNS1J_9ScaleType4KindE0ELNS_15FloatRoundStyleE2ESJ_EENS1_15EpilogueDefaultEEEEEvvEEEEvNT_6ParamsE)
        /*033c*/ 	.short	0x0210
        /*033e*/ 	.short	0x0470


	//----- nvinfo : EIATTR_SW_WAR
	.align		4
.L_43:
        /*0340*/ 	.byte	0x04, 0x36
        /*0342*/ 	.short	(.L_45 - .L_44)
.L_44:
        /*0344*/ 	.word	0x00000008
.L_45:


//--------------------- .nv.callgraph             --------------------------
	.section	.nv.callgraph,"",@"SHT_CUDA_CALLGRAPH"
	.align	4
	.sectionentsize	8
	.align		4
        /*0000*/ 	.word	0x00000000
	.align		4
        /*0004*/ 	.word	0xffffffff
	.align		4
        /*0008*/ 	.word	index@(_ZN7cutlass13device_kernelINS_4gemm6kernel13GemmUniversalIN4cute5tupleIJiiiiEEENS1_10collective13CollectiveMmaINS1_34MainloopSm90TmaGmmaWarpSpecializedILi4ENS5_IJNS4_1CILi1EEESB_SB_EEENS1_32KernelTmaWarpSpecializedPingpongEEENS5_IJNSA_ILi64EEENSA_ILi256EEENSA_ILi128EEEEEENS_10bfloat16_tENS5_IJlSB_lEEESJ_SK_NS4_8TiledMMAINS4_8MMA_AtomIJNS4_4SM904GMMA28MMA_64x256x16_F32BF16BF16_SSILNSO_5MajorE0ELSQ_0ELNSO_7ScaleInE1ELSR_1EEEEEENS4_6LayoutISC_NS5_IJNSA_ILi0EEESV_SV_EEEEENS5_IJNS4_10UnderscoreESY_SY_EEEEENS4_13SM90_TMA_LOADENS4_14ComposedLayoutINS4_7SwizzleILi3ELi4ELi3EEENS4_18smem_ptr_flag_bitsILi16EEENSU_INS5_IJNSA_ILi8EEESF_EEENS5_IJSF_SB_EEEEEEEvNS4_8identityES11_S1B_vS1C_EENS_8epilogue10collective6detail29Sm90TmaWarpSpecializedAdapterINS1F_15DefaultEpilogueISJ_SK_SK_NS1E_6thread17LinearCombinationISJ_Li1EffLNS1J_9ScaleType4KindE0ELNS_15FloatRoundStyleE2ESJ_EENS1_15EpilogueDefaultEEEEEvvEEEEvNT_6ParamsE)
	.align		4
        /*000c*/ 	.word	index@(__assertfail)
	.align		4
        /*0010*/ 	.word	0x00000000
	.align		4
        /*0014*/ 	.word	0xfffffffe
	.align		4
        /*0018*/ 	.word	0x00000000
	.align		4
        /*001c*/ 	.word	0xfffffffd
	.align		4
        /*0020*/ 	.word	0x00000000
	.align		4
        /*0024*/ 	.word	0xfffffffc


//--------------------- .nv.constant4             --------------------------
	.section	.nv.constant4,"a",@progbits
	.align	8
	.align		8
.nv.constant4:
        /*0000*/ 	.dword	__assertfail
	.align		8
        /*0008*/ 	.dword	__unnamed_1
	.align		8
        /*0010*/ 	.dword	_ZN39_INTERNAL_dbc6bf4f_4_k_cu_ff346b40_30174cuda3std3__45__cpo5beginE
	.align		8
        /*0018*/ 	.dword	_ZN39_INTERNAL_dbc6bf4f_4_k_cu_ff346b40_30174cuda3std3__45__cpo3endE
	.align		8
        /*0020*/ 	.dword	_ZN39_INTERNAL_dbc6bf4f_4_k_cu_ff346b40_30174cuda3std3__45__cpo6cbeginE
	.align		8
        /*0028*/ 	.dword	_ZN39_INTERNAL_dbc6bf4f_4_k_cu_ff346b40_30174cuda3std3__45__cpo4cendE
	.align		8
        /*0030*/ 	.dword	_ZN39_INTERNAL_dbc6bf4f_4_k_cu_ff346b40_30174cuda3std3__441_GLOBAL__N__dbc6bf4f_4_k_cu_ff346b40_30176ignoreE
	.align		8
        /*0038*/ 	.dword	_ZN39_INTERNAL_dbc6bf4f_4_k_cu_ff346b40_30174cuda3std3__419piecewise_constructE
	.align		8
        /*0040*/ 	.dword	_ZN39_INTERNAL_dbc6bf4f_4_k_cu_ff346b40_30174cuda3std3__48in_placeE
	.align		8
        /*0048*/ 	.dword	_ZN39_INTERNAL_dbc6bf4f_4_k_cu_ff346b40_30174cuda3std6ranges3__45__cpo4swapE
	.align		8
        /*0050*/ 	.dword	_ZN39_INTERNAL_dbc6bf4f_4_k_cu_ff346b40_30174cuda3std6ranges3__45__cpo9iter_moveE
	.align		8
        /*0058*/ 	.dword	_ZN39_INTERNAL_dbc6bf4f_4_k_cu_ff346b40_30174cute7productE
	.align		8
        /*0060*/ 	.dword	_ZN39_INTERNAL_dbc6bf4f_4_k_cu_ff346b40_30174cute1_E
	.align		8
        /*0068*/ 	.dword	$str$22
	.align		8
        /*0070*/ 	.dword	$str$23


//--------------------- .text._ZN7cutlass13device_kernelINS_4gemm6kernel13GemmUniversalIN4cute5tupleIJiiiiEEENS1_10collective13CollectiveMmaINS1_34MainloopSm90TmaGmmaWarpSpecializedILi4ENS5_IJNS4_1CILi1EEESB_SB_EEENS1_32KernelTmaWarpSpecializedPingpongEEENS5_IJNSA_ILi64EEENSA_ILi256EEENSA_ILi128EEEEEENS_10bfloat16_tENS5_IJlSB_lEEESJ_SK_NS4_8TiledMMAINS4_8MMA_AtomIJNS4_4SM904GMMA28MMA_64x256x16_F32BF16BF16_SSILNSO_5MajorE0ELSQ_0ELNSO_7ScaleInE1ELSR_1EEEEEENS4_6LayoutISC_NS5_IJNSA_ILi0EEESV_SV_EEEEENS5_IJNS4_10UnderscoreESY_SY_EEEEENS4_13SM90_TMA_LOADENS4_14ComposedLayoutINS4_7SwizzleILi3ELi4ELi3EEENS4_18smem_ptr_flag_bitsILi16EEENSU_INS5_IJNSA_ILi8EEESF_EEENS5_IJSF_SB_EEEEEEEvNS4_8identityES11_S1B_vS1C_EENS_8epilogue10collective6detail29Sm90TmaWarpSpecializedAdapterINS1F_15DefaultEpilogueISJ_SK_SK_NS1E_6thread17LinearCombinationISJ_Li1EffLNS1J_9ScaleType4KindE0ELNS_15FloatRoundStyleE2ESJ_EENS1_15EpilogueDefaultEEEEEvvEEEEvNT_6ParamsE --------------------------
	.section	.text._ZN7cutlass13device_kernelINS_4gemm6kernel13GemmUniversalIN4cute5tupleIJiiiiEEENS1_10collective13CollectiveMmaINS1_34MainloopSm90TmaGmmaWarpSpecializedILi4ENS5_IJNS4_1CILi1EEESB_SB_EEENS1_32KernelTmaWarpSpecializedPingpongEEENS5_IJNSA_ILi64EEENSA_ILi256EEENSA_ILi128EEEEEENS_10bfloat16_tENS5_IJlSB_lEEESJ_SK_NS4_8TiledMMAINS4_8MMA_AtomIJNS4_4SM904GMMA28MMA_64x256x16_F32BF16BF16_SSILNSO_5MajorE0ELSQ_0ELNSO_7ScaleInE1ELSR_1EEEEEENS4_6LayoutISC_NS5_IJNSA_ILi0EEESV_SV_EEEEENS5_IJNS4_10UnderscoreESY_SY_EEEEENS4_13SM90_TMA_LOADENS4_14ComposedLayoutINS4_7SwizzleILi3ELi4ELi3EEENS4_18smem_ptr_flag_bitsILi16EEENSU_INS5_IJNSA_ILi8EEESF_EEENS5_IJSF_SB_EEEEEEEvNS4_8identityES11_S1B_vS1C_EENS_8epilogue10collective6detail29Sm90TmaWarpSpecializedAdapterINS1F_15DefaultEpilogueISJ_SK_SK_NS1E_6thread17LinearCombinationISJ_Li1EffLNS1J_9ScaleType4KindE0ELNS_15FloatRoundStyleE2ESJ_EENS1_15EpilogueDefaultEEEEEvvEEEEvNT_6ParamsE,"ax",@progbits
	.align	128
.text._ZN7cutlass13device_kernelINS_4gemm6kernel13GemmUniversalIN4cute5tupleIJiiiiEEENS1_10collective13CollectiveMmaINS1_34MainloopSm90TmaGmmaWarpSpecializedILi4ENS5_IJNS4_1CILi1EEESB_SB_EEENS1_32KernelTmaWarpSpecializedPingpongEEENS5_IJNSA_ILi64EEENSA_ILi256EEENSA_ILi128EEEEEENS_10bfloat16_tENS5_IJlSB_lEEESJ_SK_NS4_8TiledMMAINS4_8MMA_AtomIJNS4_4SM904GMMA28MMA_64x256x16_F32BF16BF16_SSILNSO_5MajorE0ELSQ_0ELNSO_7ScaleInE1ELSR_1EEEEEENS4_6LayoutISC_NS5_IJNSA_ILi0EEESV_SV_EEEEENS5_IJNS4_10UnderscoreESY_SY_EEEEENS4_13SM90_TMA_LOADENS4_14ComposedLayoutINS4_7SwizzleILi3ELi4ELi3EEENS4_18smem_ptr_flag_bitsILi16EEENSU_INS5_IJNSA_ILi8EEESF_EEENS5_IJSF_SB_EEEEEEEvNS4_8identityES11_S1B_vS1C_EENS_8epilogue10collective6detail29Sm90TmaWarpSpecializedAdapterINS1F_15DefaultEpilogueISJ_SK_SK_NS1E_6thread17LinearCombinationISJ_Li1EffLNS1J_9ScaleType4KindE0ELNS_15FloatRoundStyleE2ESJ_EENS1_15EpilogueDefaultEEEEEvvEEEEvNT_6ParamsE:
        .type           _ZN7cutlass13device_kernelINS_4gemm6kernel13GemmUniversalIN4cute5tupleIJiiiiEEENS1_10collective13CollectiveMmaINS1_34MainloopSm90TmaGmmaWarpSpecializedILi4ENS5_IJNS4_1CILi1EEESB_SB_EEENS1_32KernelTmaWarpSpecializedPingpongEEENS5_IJNSA_ILi64EEENSA_ILi256EEENSA_ILi128EEEEEENS_10bfloat16_tENS5_IJlSB_lEEESJ_SK_NS4_8TiledMMAINS4_8MMA_AtomIJNS4_4SM904GMMA28MMA_64x256x16_F32BF16BF16_SSILNSO_5MajorE0ELSQ_0ELNSO_7ScaleInE1ELSR_1EEEEEENS4_6LayoutISC_NS5_IJNSA_ILi0EEESV_SV_EEEEENS5_IJNS4_10UnderscoreESY_SY_EEEEENS4_13SM90_TMA_LOADENS4_14ComposedLayoutINS4_7SwizzleILi3ELi4ELi3EEENS4_18smem_ptr_flag_bitsILi16EEENSU_INS5_IJNSA_ILi8EEESF_EEENS5_IJSF_SB_EEEEEEEvNS4_8identityES11_S1B_vS1C_EENS_8epilogue10collective6detail29Sm90TmaWarpSpecializedAdapterINS1F_15DefaultEpilogueISJ_SK_SK_NS1E_6thread17LinearCombinationISJ_Li1EffLNS1J_9ScaleType4KindE0ELNS_15FloatRoundStyleE2ESJ_EENS1_15EpilogueDefaultEEEEEvvEEEEvNT_6ParamsE,@function
        .size           _ZN7cutlass13device_kernelINS_4gemm6kernel13GemmUniversalIN4cute5tupleIJiiiiEEENS1_10collective13CollectiveMmaINS1_34MainloopSm90TmaGmmaWarpSpecializedILi4ENS5_IJNS4_1CILi1EEESB_SB_EEENS1_32KernelTmaWarpSpecializedPingpongEEENS5_IJNSA_ILi64EEENSA_ILi256EEENSA_ILi128EEEEEENS_10bfloat16_tENS5_IJlSB_lEEESJ_SK_NS4_8TiledMMAINS4_8MMA_AtomIJNS4_4SM904GMMA28MMA_64x256x16_F32BF16BF16_SSILNSO_5MajorE0ELSQ_0ELNSO_7ScaleInE1ELSR_1EEEEEENS4_6LayoutISC_NS5_IJNSA_ILi0EEESV_SV_EEEEENS5_IJNS4_10UnderscoreESY_SY_EEEEENS4_13SM90_TMA_LOADENS4_14ComposedLayoutINS4_7SwizzleILi3ELi4ELi3EEENS4_18smem_ptr_flag_bitsILi16EEENSU_INS5_IJNSA_ILi8EEESF_EEENS5_IJSF_SB_EEEEEEEvNS4_8identityES11_S1B_vS1C_EENS_8epilogue10collective6detail29Sm90TmaWarpSpecializedAdapterINS1F_15DefaultEpilogueISJ_SK_SK_NS1E_6thread17LinearCombinationISJ_Li1EffLNS1J_9ScaleType4KindE0ELNS_15FloatRoundStyleE2ESJ_EENS1_15EpilogueDefaultEEEEEvvEEEEvNT_6ParamsE,(.L_x_324 - _ZN7cutlass13device_kernelINS_4gemm6kernel13GemmUniversalIN4cute5tupleIJiiiiEEENS1_10collective13CollectiveMmaINS1_34MainloopSm90TmaGmmaWarpSpecializedILi4ENS5_IJNS4_1CILi1EEESB_SB_EEENS1_32KernelTmaWarpSpecializedPingpongEEENS5_IJNSA_ILi64EEENSA_ILi256EEENSA_ILi128EEEEEENS_10bfloat16_tENS5_IJlSB_lEEESJ_SK_NS4_8TiledMMAINS4_8MMA_AtomIJNS4_4SM904GMMA28MMA_64x256x16_F32BF16BF16_SSILNSO_5MajorE0ELSQ_0ELNSO_7ScaleInE1ELSR_1EEEEEENS4_6LayoutISC_NS5_IJNSA_ILi0EEESV_SV_EEEEENS5_IJNS4_10UnderscoreESY_SY_EEEEENS4_13SM90_TMA_LOADENS4_14ComposedLayoutINS4_7SwizzleILi3ELi4ELi3EEENS4_18smem_ptr_flag_bitsILi16EEENSU_INS5_IJNSA_ILi8EEESF_EEENS5_IJSF_SB_EEEEEEEvNS4_8identityES11_S1B_vS1C_EENS_8epilogue10collective6detail29Sm90TmaWarpSpecializedAdapterINS1F_15DefaultEpilogueISJ_SK_SK_NS1E_6thread17LinearCombinationISJ_Li1EffLNS1J_9ScaleType4KindE0ELNS_15FloatRoundStyleE2ESJ_EENS1_15EpilogueDefaultEEEEEvvEEEEvNT_6ParamsE)
        .other          _ZN7cutlass13device_kernelINS_4gemm6kernel13GemmUniversalIN4cute5tupleIJiiiiEEENS1_10collective13CollectiveMmaINS1_34MainloopSm90TmaGmmaWarpSpecializedILi4ENS5_IJNS4_1CILi1EEESB_SB_EEENS1_32KernelTmaWarpSpecializedPingpongEEENS5_IJNSA_ILi64EEENSA_ILi256EEENSA_ILi128EEEEEENS_10bfloat16_tENS5_IJlSB_lEEESJ_SK_NS4_8TiledMMAINS4_8MMA_AtomIJNS4_4SM904GMMA28MMA_64x256x16_F32BF16BF16_SSILNSO_5MajorE0ELSQ_0ELNSO_7ScaleInE1ELSR_1EEEEEENS4_6LayoutISC_NS5_IJNSA_ILi0EEESV_SV_EEEEENS5_IJNS4_10UnderscoreESY_SY_EEEEENS4_13SM90_TMA_LOADENS4_14ComposedLayoutINS4_7SwizzleILi3ELi4ELi3EEENS4_18smem_ptr_flag_bitsILi16EEENSU_INS5_IJNSA_ILi8EEESF_EEENS5_IJSF_SB_EEEEEEEvNS4_8identityES11_S1B_vS1C_EENS_8epilogue10collective6detail29Sm90TmaWarpSpecializedAdapterINS1F_15DefaultEpilogueISJ_SK_SK_NS1E_6thread17LinearCombinationISJ_Li1EffLNS1J_9ScaleType4KindE0ELNS_15FloatRoundStyleE2ESJ_EENS1_15EpilogueDefaultEEEEEvvEEEEvNT_6ParamsE,@"STO_CUDA_ENTRY STV_DEFAULT"
_ZN7cutlass13device_kernelINS_4gemm6kernel13GemmUniversalIN4cute5tupleIJiiiiEEENS1_10collective13CollectiveMmaINS1_34MainloopSm90TmaGmmaWarpSpecializedILi4ENS5_IJNS4_1CILi1EEESB_SB_EEENS1_32KernelTmaWarpSpecializedPingpongEEENS5_IJNSA_ILi64EEENSA_ILi256EEENSA_ILi128EEEEEENS_10bfloat16_tENS5_IJlSB_lEEESJ_SK_NS4_8TiledMMAINS4_8MMA_AtomIJNS4_4SM904GMMA28MMA_64x256x16_F32BF16BF16_SSILNSO_5MajorE0ELSQ_0ELNSO_7ScaleInE1ELSR_1EEEEEENS4_6LayoutISC_NS5_IJNSA_ILi0EEESV_SV_EEEEENS5_IJNS4_10UnderscoreESY_SY_EEEEENS4_13SM90_TMA_LOADENS4_14ComposedLayoutINS4_7SwizzleILi3ELi4ELi3EEENS4_18smem_ptr_flag_bitsILi16EEENSU_INS5_IJNSA_ILi8EEESF_EEENS5_IJSF_SB_EEEEEEEvNS4_8identityES11_S1B_vS1C_EENS_8epilogue10collective6detail29Sm90TmaWarpSpecializedAdapterINS1F_15DefaultEpilogueISJ_SK_SK_NS1E_6thread17LinearCombinationISJ_Li1EffLNS1J_9ScaleType4KindE0ELNS_15FloatRoundStyleE2ESJ_EENS1_15EpilogueDefaultEEEEEvvEEEEvNT_6ParamsE:
[----:B------:R-:W0:Y:S01]  /*0000*/  LDC R1, c[0x0][0x28] ;  /* 0x00000a00ff017b82 */ /* 0x000e220000000800 */
[----:B------:R-:W1:Y:S01]  /*0010*/  S2R R4, SR_TID.X ;  /* 0x0000000000047919 */ /* 0x000e620000002100 */
[----:B------:R-:W-:Y:S01]  /*0020*/  ELECT P0, URZ, PT ;  /* 0x00000000003f782f */ /* 0x000fe20003800000 */
[----:B------:R-:W-:Y:S01]  /*0030*/  BSSY B0, `(.L_x_0) ;  /* 0x0000014000007945 */ /* 0x000fe20003800000 */
[----:B-1----:R-:W-:-:S05]  /*0040*/  SHF.R.U32.HI R0, RZ, 0x5, R4 ;  /* 0x00000005ff007819 */ /* 0x002fca0000011604 */
[----:B------:R-:W1:Y:S02]  /*0050*/  SHFL.IDX PT, R2, R0, RZ, 0x1f ;  /* 0x00001fff00027589 */ /* 0x000e6400000e0000 */
[----:B-1----:R-:W-:Y:S02]  /*0060*/  R2UR UR8, R2 ;  /* 0x00000000020872ca */ /* 0x002fe400000e0000 */
[----:B------:R-:W-:-:S05]  /*0070*/  SHF.R.U32.HI R2, RZ, 0x7, R4 ;  /* 0x00000007ff027819 */ /* 0x000fca0000011604 */
[----:B------:R1:W2:Y:S06]  /*0080*/  SHFL.IDX PT, R3, R2, RZ, 0x1f ;  /* 0x00001fff02037589 */ /* 0x0002ac00000e0000 */
[----:B------:R-:W-:Y:S02]  /*0090*/  USHF.R.S32.HI UR4, URZ, 0x1f, UR8 ;  /* 0x0000001f3f047899 */ /* 0x000fe40008011408 */
[----:B------:R-:W-:Y:S02]  /*00a0*/  ISETP.NE.OR P0, PT, RZ, UR8, !P0 ;  /* 0x00000008ff007c0c */ /* 0x000fe4000c705670 */
[----:B------:R-:W-:-:S04]  /*00b0*/  ULEA.HI UR4, UR4, UR8, URZ, 0x2 ;  /* 0x0000000804047291 */ /* 0x000fc8000f8f103f */
[----:B------:R-:W-:-:S04]  /*00c0*/  ULOP3.LUT UR4, UR4, 0xfffffffc, URZ, 0xc0, !UPT ;  /* 0xfffffffc04047892 */ /* 0x000fc8000f8ec03f */
[----:B------:R-:W-:-:S03]  /*00d0*/  UIADD3 UR8, UR8, -UR4, URZ ;  /* 0x8000000408087290 */ /* 0x000fc6000fffe03f */
[----:B01----:R-:W-:Y:S09]  /*00e0*/  @P0 BRA `(.L_x_1) ;  /* 0x0000000000200947 */ /* 0x003ff20003800000 */
[----:B------:R-:W-:Y:S02]  /*00f0*/  ULDC.64 UR4, c[0x0][0x198] ;  /* 0x0000660000047ab9 */ /* 0x000fe40000000a00 */
[----:B------:R-:W-:Y:S02]  /*0100*/  UIADD3 UR6, UP0, UR4, 0xf0, URZ ;  /* 0x000000f004067890 */ /* 0x000fe4000ff1e03f */
[----:B------:R-:W-:Y:S02]  /*0110*/  UIADD3 UR4, UP1, UR4, 0x1f0, URZ ;  /* 0x000001f004047890 */ /* 0x000fe4000ff3e03f */
[----:B------:R-:W-:Y:S02]  /*0120*/  UIADD3.X UR7, URZ, UR5, URZ, UP0, !UPT ;  /* 0x000000053f077290 */ /* 0x000fe400087fe43f */
[----:B------:R-:W-:-:S07]  /*0130*/  UIADD3.X UR5, URZ, UR5, URZ, UP1, !UPT ;  /* 0x000000053f057290 */ /* 0x000fce0008ffe43f */
[----:B------:R0:W-:Y:S02]  /*0140*/  UTMACCTL.PF [UR6] ;  /* 0x00000000060079b9 */ /* 0x0001e40008040000 */
[----:B------:R0:W-:Y:S02]  /*0150*/  UTMACCTL.PF [UR4] ;  /* 0x00000000040079b9 */ /* 0x0001e40008040000 */
[----:B0-----:R-:W-:Y:S01]  /*0160*/  NOP ;  /* 0x0000000000007918 */ /* 0x001fe20000000000 */
.L_x_1:
[----:B------:R-:W-:Y:S05]  /*0170*/  BSYNC B0 ;  /* 0x0000000000007941 */ /* 0x000fea0003800000 */
.L_x_0:
[----:B------:R-:W0:Y:S01]  /*0180*/  SHFL.IDX PT, R5, R0, RZ, 0x1f ;  /* 0x00001fff00057589 */ /* 0x000e2200000e0000 */
[----:B--2---:R-:W-:Y:S01]  /*0190*/  R2UR UR15, R3 ;  /* 0x00000000030f72ca */ /* 0x004fe200000e0000 */
[----:B------:R-:W-:-:S04]  /*01a0*/  UISETP.NE.AND UP0, UPT, UR8, 0x3, UPT ;  /* 0x000000030800788c */ /* 0x000fc8000bf05270 */
[----:B------:R-:W-:-:S08]  /*01b0*/  UISETP.EQ.OR UP0, UPT, UR8, URZ, !UP0 ;  /* 0x0000003f0800728c */ /* 0x000fd0000c702670 */
[----:B------:R-:W-:Y:S02]  /*01c0*/  UIADD3 UR18, UR15, -0x1, URZ ;  /* 0xffffffff0f127890 */ /* 0x000fe4000fffe03f */
[----:B------:R-:W-:Y:S02]  /*01d0*/  UISETP.EQ.AND UP0, UPT, UR15, URZ, UP0 ;  /* 0x0000003f0f00728c */ /* 0x000fe40008702270 */
[----:B------:R-:W-:Y:S02]  /*01e0*/  UISETP.GE.U32.AND UP1, UPT, UR18, 0x2, UPT ;  /* 0x000000021200788c */ /* 0x000fe4000bf26070 */
[----:B------:R-:W-:Y:S01]  /*01f0*/  USEL UR42, URZ, 0x1, !UP0 ;  /* 0x000000013f2a7887 */ /* 0x000fe2000c000000 */
[----:B0-----:R-:W-:-:S03]  /*0200*/  ISETP.NE.AND P0, PT, R5, RZ, PT ;  /* 0x000000ff0500720c */ /* 0x001fc60003f05270 */
[----:B------:R-:W-:-:S10]  /*0210*/  USEL UR42, UR42, 0x2, UP1 ;  /* 0x000000022a2a7887 */ /* 0x000fd40008800000 */
[----:B------:R-:W-:Y:S05]  /*0220*/  @P0 BRA `(.L_x_2) ;  /* 0x0000000000580947 */ /* 0x000fea0003800000 */
[----:B------:R-:W0:Y:S01]  /*0230*/  S2UR UR9, SR_CgaCtaId ;  /* 0x00000000000979c3 */ /* 0x000e220000008800 */
[----:B------:R-:W-:Y:S01]  /*0240*/  UMOV UR4, 0x400 ;  /* 0x0000040000047882 */ /* 0x000fe20000000000 */
[----:B------:R-:W-:Y:S01]  /*0250*/  UMOV UR5, 0x1 ;  /* 0x0000000100057882 */ /* 0x000fe20000000000 */
[----:B------:R-:W-:Y:S01]  /*0260*/  UMOV UR6, 0x80 ;  /* 0x0000008000067882 */ /* 0x000fe20000000000 */
[----:B------:R-:W-:Y:S01]  /*0270*/  ELECT P0, URZ, PT ;  /* 0x00000000003f782f */ /* 0x000fe20003800000 */
[----:B------:R-:W-:-:S04]  /*0280*/  UIADD3 UR6, -UR6, 0x100000, URZ ;  /* 0x0010000006067890 */ /* 0x000fc8000fffe13f */
[----:B------:R-:W-:Y:S02]  /*0290*/  USHF.L.U32 UR7, UR6, 0xb, URZ ;  /* 0x0000000b06077899 */ /* 0x000fe4000800063f */
[----:B------:R-:W-:Y:S02]  /*02a0*/  USHF.L.U32 UR6, UR6, 0x1, URZ ;  /* 0x0000000106067899 */ /* 0x000fe4000800063f */
[----:B0-----:R-:W-:Y:S02]  /*02b0*/  ULEA UR9, UR9, UR4, 0x18 ;  /* 0x0000000409097291 */ /* 0x001fe4000f8ec03f */
[----:B------:R-:W-:-:S04]  /*02c0*/  UIADD3 UR4, -UR5, 0x100000, URZ ;  /* 0x0010000005047890 */ /* 0x000fc8000fffe13f */
[----:B------:R-:W-:Y:S02]  /*02d0*/  USHF.L.U32 UR5, UR4, 0xb, URZ ;  /* 0x0000000b04057899 */ /* 0x000fe4000800063f */
[----:B------:R-:W-:Y:S01]  /*02e0*/  USHF.L.U32 UR4, UR4, 0x1, URZ ;  /* 0x0000000104047899 */ /* 0x000fe2000800063f */
[----:B------:R-:W0:Y:S11]  /*02f0*/  FENCE.VIEW.ASYNC.S ;  /* 0x00000000000073c6 */ /* 0x000e360000000000 */
[----:B0-----:R0:W1:Y:S01]  /*0300*/  SYNCS.EXCH.64 URZ, [UR9], UR4 ;  /* 0x00000004093f75b2 */ /* 0x0010620008000100 */
[----:B------:R0:W2:Y:S01]  /*0310*/  SYNCS.EXCH.64 URZ, [UR9+0x20], UR6 ;  /* 0x00002006093f75b2 */ /* 0x0000a20008000100 */
[----:B------:R0:W3:Y:S01]  /*0320*/  SYNCS.EXCH.64 URZ, [UR9+0x8], UR4 ;  /* 0x00000804093f75b2 */ /* 0x0000e20008000100 */
[----:B------:R0:W4:Y:S01]  /*0330*/  SYNCS.EXCH.64 URZ, [UR9+0x28], UR6 ;  /* 0x00002806093f75b2 */ /* 0x0001220008000100 */
[----:B------:R0:W0:Y:S01]  /*0340*/  SYNCS.EXCH.64 URZ, [UR9+0x10], UR4 ;  /* 0x00001004093f75b2 */ /* 0x0000220008000100 */
[----:B------:R0:W0:Y:S01]  /*0350*/  SYNCS.EXCH.64 URZ, [UR9+0x30], UR6 ;  /* 0x00003006093f75b2 */ /* 0x0000220008000100 */
[----:B------:R0:W0:Y:S01]  /*0360*/  SYNCS.EXCH.64 URZ, [UR9+0x18], UR4 ;  /* 0x00001804093f75b2 */ /* 0x0000220008000100 */
[----:B------:R0:W0:Y:S01]  /*0370*/  SYNCS.EXCH.64 URZ, [UR9+0x38], UR6 ;  /* 0x00003806093f75b2 */ /* 0x0000220008000100 */
[----:B------:R-:W-:Y:S01]  /*0380*/  NOP ;  /* 0x0000000000007918 */ /* 0x000fe20000000000 */
.L_x_2:
[----:B------:R-:W5:Y:S01]  /*0390*/  SHFL.IDX PT, R5, R0, RZ, 0x1f ;  /* 0x00001fff00057589 */ /* 0x000f6200000e0000 */
[----:B------:R-:W-:Y:S01]  /*03a0*/  ELECT P0, URZ, PT ;  /* 0x00000000003f782f */ /* 0x000fe20003800000 */
[----:B------:R-:W-:Y:S01]  /*03b0*/  NOP ;  /* 0x0000000000007918 */ /* 0x000fe20000000000 */
[----:B------:R-:W-:Y:S01]  /*03c0*/  ELECT P1, URZ, PT ;  /* 0x00000000003f782f */ /* 0x000fe20003820000 */
[----:B------:R-:W1:Y:S01]  /*03d0*/  SHFL.IDX PT, R3, R0, RZ, 0x1f ;  /* 0x00001fff00037589 */ /* 0x000e6200000e0000 */
[----:B0-----:R-:W-:Y:S01]  /*03e0*/  UMOV UR4, 0x20 ;  /* 0x0000002000047882 */ /* 0x001fe20000000000 */
[----:B------:R-:W-:Y:S01]  /*03f0*/  UMOV UR12, 0x80 ;  /* 0x00000080000c7882 */ /* 0x000fe20000000000 */
[----:B------:R-:W-:Y:S01]  /*0400*/  NOP ;  /* 0x0000000000007918 */ /* 0x000fe20000000000 */
[----:B------:R0:W0:Y:S01]  /*0410*/  SHFL.IDX PT, R0, R2, RZ, 0x1f ;  /* 0x00001fff02007589 */ /* 0x00002200000e0000 */
[----:B------:R-:W-:Y:S01]  /*0420*/  ULDC.64 UR50, c[0x0][0x208] ;  /* 0x0000820000327ab9 */ /* 0x000fe20000000a00 */
[----:B-----5:R-:W-:-:S02]  /*0430*/  ISETP.NE.OR P0, PT, R5, RZ, !P0 ;  /* 0x000000ff0500720c */ /* 0x020fc40004705670 */
[----:B-1----:R-:W-:Y:S02]  /*0440*/  ISETP.NE.OR P1, PT, R3, RZ, !P1 ;  /* 0x000000ff0300720c */ /* 0x002fe40004f25670 */
[----:B------:R-:W-:-:S04]  /*0450*/  SHF.R.S32.HI R3, RZ, 0x1f, R4 ;  /* 0x0000001fff037819 */ /* 0x000fc80000011404 */
[----:B------:R-:W-:-:S05]  /*0460*/  LEA.HI R3, R3, R4, RZ, 0x7 ;  /* 0x0000000403037211 */ /* 0x000fca00078f38ff */
[----:B------:R-:W-:Y:S01]  /*0470*/  VOTEU.ALL UP0, P0 ;  /* 0x00000000003f7886 */ /* 0x000fe20000000000 */
[----:B------:R-:W-:Y:S01]  /*0480*/  LOP3.LUT R3, R3, 0xffffff80, RZ, 0xc0, !PT ;  /* 0xffffff8003037812 */ /* 0x000fe200078ec0ff */
[----:B------:R-:W-:-:S03]  /*0490*/  VOTEU.ALL UP1, P1 ;  /* 0x00000000003f7886 */ /* 0x000fc60000820000 */
[----:B------:R-:W1:Y:S01]  /*04a0*/  @!UP0 S2UR UR7, SR_CgaCtaId ;  /* 0x00000000000789c3 */ /* 0x000e620000008800 */
[----:B------:R-:W-:Y:S01]  /*04b0*/  @!UP0 UMOV UR6, 0x400 ;  /* 0x0000040000068882 */ /* 0x000fe20000000000 */
[----:B------:R-:W-:-:S04]  /*04c0*/  @!UP0 UIADD3 UR4, -UR4, 0x100000, URZ ;  /* 0x0010000004048890 */ /* 0x000fc8000fffe13f */
[----:B------:R-:W-:Y:S02]  /*04d0*/  @!UP0 USHF.L.U32 UR5, UR4, 0xb, URZ ;  /* 0x0000000b04058899 */ /* 0x000fe4000800063f */
[----:B------:R-:W-:Y:S01]  /*04e0*/  @!UP0 USHF.L.U32 UR4, UR4, 0x1, URZ ;  /* 0x0000000104048899 */ /* 0x000fe2000800063f */
[----:B------:R-:W-:Y:S01]  /*04f0*/  IMAD.IADD R3, R4, 0x1, -R3 ;  /* 0x0000000104037824 */ /* 0x000fe200078e0a03 */
[----:B------:R-:W-:Y:S01]  /*0500*/  @!UP1 UMOV UR10, 0x400 ;  /* 0x00000400000a9882 */ /* 0x000fe20000000000 */
[----:B------:R-:W-:Y:S01]  /*0510*/  VOTEU.ALL UP2, P1 ;  /* 0x00000000003f7886 */ /* 0x000fe20000840000 */
[----:B------:R-:W-:Y:S01]  /*0520*/  VOTEU.ALL UP3, P1 ;  /* 0x00000000003f7886 */ /* 0x000fe20000860000 */
[----:B------:R-:W-:Y:S01]  /*0530*/  VOTEU.ALL UP4, P1 ;  /* 0x00000000003f7886 */ /* 0x000fe20000880000 */
[----:B------:R-:W5:Y:S01]  /*0540*/  @!UP1 S2UR UR11, SR_CgaCtaId ;  /* 0x00000000000b99c3 */ /* 0x000f620000008800 */
[----:B------:R-:W-:Y:S01]  /*0550*/  VOTEU.ALL UP5, P1 ;  /* 0x00000000003f7886 */ /* 0x000fe200008a0000 */
[----:B------:R-:W-:Y:S01]  /*0560*/  ISETP.NE.AND P1, PT, RZ, UR15, PT ;  /* 0x0000000fff007c0c */ /* 0x000fe2000bf25270 */
[----:B-1----:R-:W-:-:S02]  /*0570*/  @!UP0 ULEA UR9, UR7, UR6, 0x18 ;  /* 0x0000000607098291 */ /* 0x002fc4000f8ec03f */
[----:B------:R-:W-:-:S04]  /*0580*/  @!UP1 UIADD3 UR6, -UR12, 0x100000, URZ ;  /* 0x001000000c069890 */ /* 0x000fc8000fffe13f */
[----:B------:R-:W-:Y:S02]  /*0590*/  @!UP1 USHF.L.U32 UR7, UR6, 0xb, URZ ;  /* 0x0000000b06079899 */ /* 0x000fe4000800063f */
[----:B------:R-:W-:Y:S01]  /*05a0*/  @!UP1 USHF.L.U32 UR6, UR6, 0x1, URZ ;  /* 0x0000000106069899 */ /* 0x000fe2000800063f */
[----:B------:R-:W-:Y:S01]  /*05b0*/  VOTEU.ALL UP0, P0 ;  /* 0x00000000003f7886 */ /* 0x000fe20000000000 */
[----:B-----5:R-:W-:Y:S01]  /*05c0*/  @!UP1 ULEA UR10, UR11, UR10, 0x18 ;  /* 0x0000000a0b0a9291 */ /* 0x020fe2000f8ec03f */
[----:B------:R-:W-:Y:S01]  /*05d0*/  VOTEU.ALL UP1, P0 ;  /* 0x00000000003f7886 */ /* 0x000fe20000020000 */
[----:B------:R-:W1:Y:S02]  /*05e0*/  FENCE.VIEW.ASYNC.S ;  /* 0x00000000000073c6 */ /* 0x000e640000000000 */
[----:B-1----:R-:W2:Y:S02]  /*05f0*/  @!UP0 SYNCS.EXCH.64 URZ, [UR9+0x70], UR4 ;  /* 0x00007004093f85b2 */ /* 0x002ea40008000100 */
[----:B------:R1:W2:Y:S01]  /*0600*/  @!UP1 SYNCS.EXCH.64 URZ, [UR9+0x78], UR4 ;  /* 0x00007804093f95b2 */ /* 0x0002a20008000100 */
[----:B------:R-:W-:Y:S01]  /*0610*/  NOP ;  /* 0x0000000000007918 */ /* 0x000fe20000000000 */
[----:B-1----:R-:W-:-:S02]  /*0620*/  ULDC.64 UR4, c[0x0][0x598] ;  /* 0x0001660000047ab9 */ /* 0x002fc40000000a00 */
[----:B------:R-:W-:Y:S02]  /*0630*/  ISETP.NE.U32.AND P0, PT, RZ, UR4, PT ;  /* 0x00000004ff007c0c */ /* 0x000fe4000bf05070 */
[----:B------:R1:W2:Y:S02]  /*0640*/  @!UP2 SYNCS.EXCH.64 URZ, [UR10+0x50], UR6 ;  /* 0x000050060a3fa5b2 */ /* 0x0002a40008000100 */
[----:B------:R-:W-:Y:S01]  /*0650*/  ISETP.NE.AND.EX P0, PT, RZ, UR5, PT, P0 ;  /* 0x00000005ff007c0c */ /* 0x000fe2000bf05300 */
[----:B------:R1:W2:Y:S01]  /*0660*/  @!UP3 SYNCS.EXCH.64 URZ, [UR10+0x58], UR6 ;  /* 0x000058060a3fb5b2 */ /* 0x0002a20008000100 */
[----:B------:R1:W2:Y:S01]  /*0670*/  @!UP4 SYNCS.EXCH.64 URZ, [UR10+0x60], UR6 ;  /* 0x000060060a3fc5b2 */ /* 0x0002a20008000100 */
[----:B------:R1:W2:Y:S01]  /*0680*/  @!UP5 SYNCS.EXCH.64 URZ, [UR10+0x68], UR6 ;  /* 0x000068060a3fd5b2 */ /* 0x0002a20008000100 */
[----:B------:R-:W-:Y:S01]  /*0690*/  NOP ;  /* 0x0000000000007918 */ /* 0x000fe20000000000 */
[----:B--234-:R-:W-:Y:S08]  /*06a0*/  BAR.SYNC.DEFER_BLOCKING 0x0 ;  /* 0x0000000000007b1d */ /* 0x01cff00000010000 */
[----:B01----:R-:W-:Y:S05]  /*06b0*/  @!P0 BRA `(.L_x_3) ;  /* 0x00000000001c8947 */ /* 0x003fea0003800000 */
[----:B------:R-:W0:Y:S02]  /*06c0*/  LDC.64 R6, c[0x0][0x598] ;  /* 0x00016600ff067b82 */ /* 0x000e240000000a00 */
[----:B0-----:R-:W2:Y:S02]  /*06d0*/  LDG.E.64 R6, desc[UR50][R6.64] ;  /* 0x0000003206067981 */ /* 0x001ea4000c1e1b00 */
[----:B--2---:R-:W-:-:S04]  /*06e0*/  ISETP.NE.U32.AND P0, PT, R6, RZ, PT ;  /* 0x000000ff0600720c */ /* 0x004fc80003f05070 */
[----:B------:R-:W-:-:S13]  /*06f0*/  ISETP.NE.AND.EX P0, PT, R7, RZ, PT, P0 ;  /* 0x000000ff0700720c */ /* 0x000fda0003f05300 */
[----:B------:R-:W-:Y:S05]  /*0700*/  @!P0 BRA `(.L_x_3) ;  /* 0x0000000000088947 */ /* 0x000fea0003800000 */
[----:B------:R1:W5:Y:S01]  /*0710*/  LD.E R23, desc[UR50][R6.64] ;  /* 0x0000003206177980 */ /* 0x000362000c101900 */
[----:B------:R-:W-:Y:S05]  /*0720*/  BRA `(.L_x_4) ;  /* 0x0000000000247947 */ /* 0x000fea0003800000 */
.L_x_3:
[----:B------:R-:W-:Y:S02]  /*0730*/  ULDC.64 UR4, c[0x0][0x588] ;  /* 0x0001620000047ab9 */ /* 0x000fe40000000a00 */
[----:B------:R-:W-:-:S04]  /*0740*/  ISETP.NE.U32.AND P0, PT, RZ, UR4, PT ;  /* 0x00000004ff007c0c */ /* 0x000fc8000bf05070 */
[----:B------:R-:W-:-:S13]  /*0750*/  ISETP.NE.AND.EX P0, PT, RZ, UR5, PT, P0 ;  /* 0x00000005ff007c0c */ /* 0x000fda000bf05300 */
[----:B------:R-:W-:Y:S05]  /*0760*/  @!P0 BRA `(.L_x_5) ;  /* 0x00000000000c8947 */ /* 0x000fea0003800000 */
[----:B------:R-:W0:Y:S02]  /*0770*/  LDC.64 R6, c[0x0][0x588] ;  /* 0x00016200ff067b82 */ /* 0x000e240000000a00 */
[----:B0-----:R0:W5:Y:S01]  /*0780*/  LDG.E R23, desc[UR50][R6.64] ;  /* 0x0000003206177981 */ /* 0x001162000c1e1900 */
[----:B------:R-:W-:Y:S05]  /*0790*/  BRA `(.L_x_4) ;  /* 0x0000000000087947 */ /* 0x000fea0003800000 */
.L_x_5:
[----:B------:R-:W-:Y:S02]  /*07a0*/  ULDC UR4, c[0x0][0x580] ;  /* 0x0001600000047ab9 */ /* 0x000fe40000000800 */
[----:B------:R-:W-:-:S07]  /*07b0*/  IMAD.U32 R23, RZ, RZ, UR4 ;  /* 0x00000004ff177e24 */ /* 0x000fce000f8e00ff */
.L_x_4:
[----:B------:R-:W-:Y:S02]  /*07c0*/  ULDC.64 UR4, c[0x0][0x5a0] ;  /* 0x0001680000047ab9 */ /* 0x000fe40000000a00 */
[----:B------:R-:W-:-:S04]  /*07d0*/  ISETP.NE.U32.AND P0, PT, RZ, UR4, PT ;  /* 0x00000004ff007c0c */ /* 0x000fc8000bf05070 */
[----:B------:R-:W-:-:S13]  /*07e0*/  ISETP.NE.AND.EX P0, PT, RZ, UR5, PT, P0 ;  /* 0x00000005ff007c0c */ /* 0x000fda000bf05300 */
[----:B------:R-:W-:Y:S05]  /*07f0*/  @!P0 BRA `(.L_x_6) ;  /* 0x00000000001c8947 */ /* 0x000fea0003800000 */
[----:B01----:R-:W0:Y:S02]  /*0800*/  LDC.64 R6, c[0x0][0x5a0] ;  /* 0x00016800ff067b82 */ /* 0x003e240000000a00 */
[----:B0-----:R-:W2:Y:S02]  /*0810*/  LDG.E.64 R6, desc[UR50][R6.64] ;  /* 0x0000003206067981 */ /* 0x001ea4000c1e1b00 */
[----:B--2---:R-:W-:-:S04]  /*0820*/  ISETP.NE.U32.AND P0, PT, R6, RZ, PT ;  /* 0x000000ff0600720c */ /* 0x004fc80003f05070 */
[----:B------:R-:W-:-:S13]  /*0830*/  ISETP.NE.AND.EX P0, PT, R7, RZ, PT, P0 ;  /* 0x000000ff0700720c */ /* 0x000fda0003f05300 */
[----:B------:R-:W-:Y:S05]  /*0840*/  @!P0 BRA `(.L_x_6) ;  /* 0x0000000000088947 */ /* 0x000fea0003800000 */
[----:B------:R3:W5:Y:S01]  /*0850*/  LD.E R22, desc[UR50][R6.64] ;  /* 0x0000003206167980 */ /* 0x000762000c101900 */
[----:B------:R-:W-:Y:S05]  /*0860*/  BRA `(.L_x_7) ;  /* 0x0000000000247947 */ /* 0x000fea0003800000 */
.L_x_6:
[----:B------:R-:W-:Y:S02]  /*0870*/  ULDC.64 UR4, c[0x0][0x590] ;  /* 0x0001640000047ab9 */ /* 0x000fe40000000a00 */
[----:B------:R-:W-:-:S04]  /*0880*/  ISETP.NE.U32.AND P0, PT, RZ, UR4, PT ;  /* 0x00000004ff007c0c */ /* 0x000fc8000bf05070 */
[----:B------:R-:W-:-:S13]  /*0890*/  ISETP.NE.AND.EX P0, PT, RZ, UR5, PT, P0 ;  /* 0x00000005ff007c0c */ /* 0x000fda000bf05300 */
[----:B------:R-:W-:Y:S05]  /*08a0*/  @!P0 BRA `(.L_x_8) ;  /* 0x00000000000c8947 */ /* 0x000fea0003800000 */
[----:B01----:R-:W0:Y:S02]  /*08b0*/  LDC.64 R6, c[0x0][0x590] ;  /* 0x00016400ff067b82 */ /* 0x003e240000000a00 */
[----:B0-----:R2:W5:Y:S01]  /*08c0*/  LDG.E R22, desc[UR50][R6.64] ;  /* 0x0000003206167981 */ /* 0x001562000c1e1900 */
[----:B------:R-:W-:Y:S05]  /*08d0*/  BRA `(.L_x_7) ;  /* 0x0000000000087947 */ /* 0x000fea0003800000 */
.L_x_8:
[----:B------:R-:W-:Y:S02]  /*08e0*/  ULDC UR4, c[0x0][0x584] ;  /* 0x0001610000047ab9 */ /* 0x000fe40000000800 */
[----:B------:R-:W-:-:S07]  /*08f0*/  IMAD.U32 R22, RZ, RZ, UR4 ;  /* 0x00000004ff167e24 */ /* 0x000fce000f8e00ff */
.L_x_7:
[----:B------:R-:W4:Y:S01]  /*0900*/  S2UR UR10, SR_CTAID.Y ;  /* 0x00000000000a79c3 */ /* 0x000f220000002600 */
[----:B------:R-:W-:Y:S01]  /*0910*/  ULDC UR5, c[0x0][0x65c] ;  /* 0x0001970000057ab9 */ /* 0x000fe20000000800 */
[----:B------:R-:W-:Y:S01]  /*0920*/  UISETP.NE.AND UP0, UPT, UR15, 0x2, UPT ;  /* 0x000000020f00788c */ /* 0x000fe2000bf05270 */
[----:B------:R-:W-:Y:S01]  /*0930*/  PRMT R5, RZ, 0x7610, R5 ;  /* 0x00007610ff057816 */ /* 0x000fe20000000005 */
[----:B------:R-:W-:Y:S01]  /*0940*/  UISETP.NE.AND UP2, UPT, UR5, 0x1, UPT ;  /* 0x000000010500788c */ /* 0x000fe2000bf45270 */
[----:B------:R-:W-:Y:S02]  /*0950*/  IMAD.MOV.U32 R18, RZ, RZ, -0x1 ;  /* 0xffffffffff127424 */ /* 0x000fe400078e00ff */
[----:B------:R-:W-:Y:S01]  /*0960*/  IMAD.MOV.U32 R19, RZ, RZ, -0x1 ;  /* 0xffffffffff137424 */ /* 0x000fe200078e00ff */
[----:B------:R-:W4:Y:S01]  /*0970*/  S2UR UR4, SR_CTAID.X ;  /* 0x00000000000479c3 */ /* 0x000f220000002500 */
[----:B------:R-:W-:-:S06]  /*0980*/  UP2UR UR40, UPR, URZ, 0x4 ;  /* 0x000000043f287883 */ /* 0x000fcc0008000000 */
[----:B------:R-:W-:Y:S01]  /*0990*/  @UP2 ULDC UR12, c[0x0][0x10] ;  /* 0x00000400000c2ab9 */ /* 0x000fe20000000800 */
[----:B------:R-:W-:Y:S01]  /*09a0*/  @UP2 UMOV UR7, URZ ;  /* 0x0000003f00072c82 */ /* 0x000fe20008000000 */
[----:B------:R-:W-:Y:S01]  /*09b0*/  @UP2 UMOV UR5, URZ ;  /* 0x0000003f00052c82 */ /* 0x000fe20008000000 */
[----:B0123--:R-:W0:Y:S01]  /*09c0*/  LDC.64 R6, c[0x0][0x650] ;  /* 0x00019400ff067b82 */ /* 0x00fe220000000a00 */
[----:B----4-:R-:W-:Y:S02]  /*09d0*/  @UP2 UMOV UR9, UR10 ;  /* 0x0000000a00092c82 */ /* 0x010fe40008000000 */
[----:B------:R-:W-:Y:S01]  /*09e0*/  @UP2 UMOV UR6, UR9 ;  /* 0x0000000900062c82 */ /* 0x000fe20008000000 */
[----:B------:R-:W-:Y:S01]  /*09f0*/  @!UP2 UMOV UR9, UR10 ;  /* 0x0000000a0009ac82 */ /* 0x000fe20008000000 */
[----:B------:R-:W-:-:S03]  /*0a00*/  @UP2 UIMAD.WIDE.U32 UR12, UR4, UR12, UR6 ;  /* 0x0000000c040c22a5 */ /* 0x000fc6000f8e0006 */
[----:B------:R-:W-:Y:S01]  /*0a10*/  @!UP2 ULDC UR6, c[0x0][0xc] ;  /* 0x000003000006aab9 */ /* 0x000fe20000000800 */
[----:B------:R-:W-:Y:S01]  /*0a20*/  @UP2 UIADD3 UR14, UR13, UR5, URZ ;  /* 0x000000050d0e2290 */ /* 0x000fe2000fffe03f */
[----:B------:R-:W-:Y:S02]  /*0a30*/  ULDC UR10, c[0x0][0xc] ;  /* 0x00000300000a7ab9 */ /* 0x000fe40000000800 */
[----:B------:R-:W-:Y:S01]  /*0a40*/  UMOV UR5, URZ ;  /* 0x0000003f00057c82 */ /* 0x000fe20008000000 */
[----:B------:R-:W-:Y:S01]  /*0a50*/  ULDC UR11, c[0x0][0x10] ;  /* 0x00000400000b7ab9 */ /* 0x000fe20000000800 */
[----:B------:R-:W-:Y:S02]  /*0a60*/  @!UP2 UIMAD.WIDE.U32 UR6, UR6, UR9, UR4 ;  /* 0x000000090606a2a5 */ /* 0x000fe4000f8e0004 */
[----:B------:R-:W-:Y:S01]  /*0a70*/  UIMAD.WIDE.U32 UR10, UR10, UR11, URZ ;  /* 0x0000000b0a0a72a5 */ /* 0x000fe2000f8e003f */
[----:B------:R-:W-:-:S03]  /*0a80*/  ULDC UR13, c[0x0][0x14] ;  /* 0x00000500000d7ab9 */ /* 0x000fc60000000800 */
[----:B------:R-:W-:Y:S02]  /*0a90*/  UIMAD.WIDE.U32 UR38, UR10, UR13, URZ ;  /* 0x0000000d0a2672a5 */ /* 0x000fe4000f8e003f */
[----:B------:R-:W-:Y:S01]  /*0aa0*/  UIMAD UR41, UR11, UR13, URZ ;  /* 0x0000000d0b2972a4 */ /* 0x000fe2000f8e023f */
[----:B------:R-:W-:Y:S01]  /*0ab0*/  @!UP2 UMOV UR12, UR6 ;  /* 0x00000006000cac82 */ /* 0x000fe20008000000 */
[----:B------:R-:W-:Y:S02]  /*0ac0*/  @!UP2 UMOV UR14, UR7 ;  /* 0x00000007000eac82 */ /* 0x000fe40008000000 */
[----:B------:R-:W-:Y:S02]  /*0ad0*/  UIADD3 UR41, UR39, UR41, URZ ;  /* 0x0000002927297290 */ /* 0x000fe4000fffe03f */
[----:B------:R-:W-:-:S04]  /*0ae0*/  UIADD3 UR6, UP1, UR12, UR38, URZ ;  /* 0x000000260c067290 */ /* 0x000fc8000ff3e03f */
[----:B------:R-:W-:Y:S02]  /*0af0*/  UIADD3.X UR7, UR14, UR41, URZ, UP1, !UPT ;  /* 0x000000290e077290 */ /* 0x000fe40008ffe43f */
[----:B------:R-:W-:Y:S02]  /*0b00*/  USEL UR6, UR6, UR12, !UP0 ;  /* 0x0000000c06067287 */ /* 0x000fe4000c000000 */
[----:B------:R-:W-:-:S04]  /*0b10*/  USEL UR7, UR7, UR14, !UP0 ;  /* 0x0000000e07077287 */ /* 0x000fc8000c000000 */
[----:B0-----:R-:W-:Y:S01]  /*0b20*/  ISETP.LE.U32.AND P0, PT, R6, UR6, PT ;  /* 0x0000000606007c0c */ /* 0x001fe2000bf03070 */
[----:B------:R-:W-:Y:S02]  /*0b30*/  IMAD.U32 R16, RZ, RZ, UR6 ;  /* 0x00000006ff107e24 */ /* 0x000fe4000f8e00ff */
[----:B------:R-:W-:Y:S02]  /*0b40*/  IMAD.U32 R2, RZ, RZ, UR7 ;  /* 0x00000007ff027e24 */ /* 0x000fe4000f8e00ff */
[----:B------:R-:W-:-:S03]  /*0b50*/  IMAD.U32 R17, RZ, RZ, UR7 ;  /* 0x00000007ff117e24 */ /* 0x000fc6000f8e00ff */
[----:B------:R-:W-:Y:S01]  /*0b60*/  ISETP.GE.U32.AND.EX P0, PT, R2, R7, PT, P0 ;  /* 0x000000070200720c */ /* 0x000fe20003f06100 */
[----:B------:R-:W-:-:S12]  /*0b70*/  IMAD.MOV.U32 R2, RZ, RZ, -0x1 ;  /* 0xffffffffff027424 */ /* 0x000fd800078e00ff */
[----:B------:R-:W-:Y:S05]  /*0b80*/  @P0 BRA `(.L_x_9) ;  /* 0x00000004008c0947 */ /* 0x000fea0003800000 */
[----:B------:R-:W-:Y:S01]  /*0b90*/  I2FP.F32.U32 R2, UR4 ;  /* 0x0000000400027c45 */ /* 0x000fe20008201000 */
[----:B------:R-:W-:Y:S01]  /*0ba0*/  ULDC.64 UR16, c[0x0][0x628] ;  /* 0x00018a0000107ab9 */ /* 0x000fe20000000a00 */
[----:B------:R-:W-:Y:S01]  /*0bb0*/  ULDC UR6, c[0x0][0x150] ;  /* 0x0000540000067ab9 */ /* 0x000fe20000000800 */
[----:B------:R-:W-:Y:S01]  /*0bc0*/  ISETP.NE.U32.AND P0, PT, RZ, UR16, PT ;  /* 0x00000010ff007c0c */ /* 0x000fe2000bf05070 */
[----:B------:R-:W-:Y:S01]  /*0bd0*/  ULDC UR15, c[0x0][0x630] ;  /* 0x00018c00000f7ab9 */ /* 0x000fe20000000800 */
[----:B------:R-:W-:Y:S01]  /*0be0*/  FMUL R2, R2, UR6 ;  /* 0x0000000602027c20 */ /* 0x000fe20008400000 */
[----:B------:R-:W-:Y:S01]  /*0bf0*/  R2UR UR19, R16 ;  /* 0x00000000101372ca */ /* 0x000fe200000e0000 */
[----:B------:R-:W-:Y:S01]  /*0c00*/  ULDC UR21, c[0x0][0x154] ;  /* 0x0000550000157ab9 */ /* 0x000fe20000000800 */
[----:B------:R-:W-:Y:S01]  /*0c10*/  ISETP.NE.AND.EX P0, PT, RZ, UR17, PT, P0 ;  /* 0x00000011ff007c0c */ /* 0x000fe2000bf05300 */
[----:B------:R0:W1:Y:S01]  /*0c20*/  F2I.U32.TRUNC.NTZ R5, R2 ;  /* 0x0000000200057305 */ /* 0x000062000020f000 */
[----:B------:R-:W-:-:S02]  /*0c30*/  R2UR UR20, R17 ;  /* 0x00000000111472ca */ /* 0x000fc400000e0000 */
[----:B------:R-:W-:Y:S02]  /*0c40*/  R2UR UR6, R16 ;  /* 0x00000000100672ca */ /* 0x000fe400000e0000 */
[----:B------:R-:W-:-:S07]  /*0c50*/  R2UR UR7, R17 ;  /* 0x00000000110772ca */ /* 0x000fce00000e0000 */
[----:B0-----:R-:W-:Y:S08]  /*0c60*/  @!P0 BRA `(.L_x_10) ;  /* 0x0000000000308947 */ /* 0x001ff00003800000 */
[----:B------:R-:W-:Y:S01]  /*0c70*/  R2UR UR6, R16 ;  /* 0x00000000100672ca */ /* 0x000fe200000e0000 */
[----:B------:R-:W-:Y:S01]  /*0c80*/  ULDC UR12, c[0x0][0x634] ;  /* 0x00018d00000c7ab9 */ /* 0x000fe20000000800 */
[----:B------:R-:W-:-:S11]  /*0c90*/  R2UR UR14, R17 ;  /* 0x00000000110e72ca */ /* 0x000fd600000e0000 */
[----:B------:R-:W-:-:S04]  /*0ca0*/  UIADD3 UR12, UP1, UR6, UR12, URZ ;  /* 0x0000000c060c7290 */ /* 0x000fc8000ff3e03f */
[----:B------:R-:W-:-:S04]  /*0cb0*/  UIADD3.X UR14, URZ, UR14, URZ, UP1, !UPT ;  /* 0x0000000e3f0e7290 */ /* 0x000fc80008ffe43f */
[----:B------:R-:W-:-:S04]  /*0cc0*/  UIMAD.WIDE.U32 UR6, UR14, UR16, URZ ;  /* 0x000000100e0672a5 */ /* 0x000fc8000f8e003f */
[----:B------:R-:W-:Y:S02]  /*0cd0*/  UIMAD.WIDE.U32 UR10, UP1, UR12, UR17, UR6 ;  /* 0x000000110c0a72a5 */ /* 0x000fe4000f820006 */
[----:B------:R-:W-:Y:S02]  /*0ce0*/  UIMAD.WIDE.U32 UR6, UR12, UR16, URZ ;  /* 0x000000100c0672a5 */ /* 0x000fe4000f8e003f */
[----:B------:R-:W-:Y:S02]  /*0cf0*/  UIADD3.X UR13, URZ, URZ, URZ, UP1, !UPT ;  /* 0x0000003f3f0d7290 */ /* 0x000fe40008ffe43f */
[----:B------:R-:W-:Y:S01]  /*0d00*/  UIADD3 URZ, UP1, UR7, UR10, URZ ;  /* 0x0000000a073f7290 */ /* 0x000fe2000ff3e03f */
[----:B------:R-:W-:-:S03]  /*0d10*/  UMOV UR12, UR11 ;  /* 0x0000000b000c7c82 */ /* 0x000fc60008000000 */
[----:B------:R-:W-:-:S12]  /*0d20*/  UIMAD.WIDE.U32.X UR6, UR14, UR17, UR12, UP1 ;  /* 0x000000110e0672a5 */ /* 0x000fd800088e040c */
.L_x_10:
[----:B------:R-:W-:Y:S01]  /*0d30*/  USHF.R.U64 UR5, UR6, UR15, UR7 ;  /* 0x0000000f06057299 */ /* 0x000fe20008001207 */
[----:B------:R-:W-:Y:S01]  /*0d40*/  I2FP.F32.U32 R2, UR9 ;  /* 0x0000000900027c45 */ /* 0x000fe20008201000 */
[----:B------:R-:W-:Y:S01]  /*0d50*/  USHF.R.U32.HI UR6, URZ, UR15, UR7 ;  /* 0x0000000f3f067299 */ /* 0x000fe20008011607 */
[----:B-1----:R-:W-:Y:S01]  /*0d60*/  R2UR UR14, R5 ;  /* 0x00000000050e72ca */ /* 0x002fe200000e0000 */
[----:B------:R-:W-:Y:S02]  /*0d70*/  UIADD3 UR17, UP1, URZ, -UR5, URZ ;  /* 0x800000053f117290 */ /* 0x000fe4000ff3e03f */
[----:B------:R-:W-:Y:S01]  /*0d80*/  FMUL R2, R2, UR21 ;  /* 0x0000001502027c20 */ /* 0x000fe20008400000 */
[----:B------:R-:W-:Y:S01]  /*0d90*/  ULDC.64 UR10, c[0x0][0x620] ;  /* 0x00018800000a7ab9 */ /* 0x000fe20000000a00 */
[----:B------:R-:W-:Y:S01]  /*0da0*/  UIADD3.X UR6, URZ, ~UR6, URZ, UP1, !UPT ;  /* 0x800000063f067290 */ /* 0x000fe20008ffe43f */
[----:B------:R-:W-:Y:S01]  /*0db0*/  UMOV UR12, UR19 ;  /* 0x00000013000c7c82 */ /* 0x000fe20008000000 */
[----:B------:R-:W-:-:S02]  /*0dc0*/  UMOV UR13, UR20 ;  /* 0x00000014000d7c82 */ /* 0x000fc40008000000 */
[----:B------:R-:W-:Y:S01]  /*0dd0*/  UIMAD UR6, UR6, UR10, URZ ;  /* 0x0000000a060672a4 */ /* 0x000fe2000f8e023f */
[----:B------:R-:W0:Y:S01]  /*0de0*/  F2I.U32.TRUNC.NTZ R2, R2 ;  /* 0x0000000200027305 */ /* 0x000e22000020f000 */
[----:B------:R-:W-:Y:S02]  /*0df0*/  UIMAD.WIDE.U32 UR12, UR17, UR10, UR12 ;  /* 0x0000000a110c72a5 */ /* 0x000fe4000f8e000c */
[----:B------:R-:W-:Y:S01]  /*0e00*/  UIMAD UR17, UR17, UR11, UR6 ;  /* 0x0000000b111172a4 */ /* 0x000fe2000f8e0206 */
[----:B------:R-:W-:Y:S01]  /*0e10*/  ULDC UR24, c[0x0][0x658] ;  /* 0x0001960000187ab9 */ /* 0x000fe20000000800 */
[----:B------:R-:W-:Y:S02]  /*0e20*/  UMOV UR22, 0xffffffff ;  /* 0xffffffff00167882 */ /* 0x000fe40000000000 */
[----:B------:R-:W-:Y:S01]  /*0e30*/  UIADD3 UR17, UR13, UR17, URZ ;  /* 0x000000110d117290 */ /* 0x000fe2000fffe03f */
[----:B------:R-:W-:Y:S01]  /*0e40*/  ULDC UR19, c[0x0][0x618] ;  /* 0x0001860000137ab9 */ /* 0x000fe20000000800 */
[----:B------:R-:W-:Y:S01]  /*0e50*/  ULDC.64 UR6, c[0x0][0x640] ;  /* 0x0001900000067ab9 */ /* 0x000fe20000000a00 */
[----:B------:R-:W-:Y:S01]  /*0e60*/  USHF.L.U32 UR13, UR22, UR24, URZ ;  /* 0x00000018160d7299 */ /* 0x000fe2000800063f */
[----:B------:R-:W-:Y:S01]  /*0e70*/  ISETP.NE.U32.AND P0, PT, RZ, UR6, PT ;  /* 0x00000006ff007c0c */ /* 0x000fe2000bf05070 */
[----:B------:R-:W-:-:S02]  /*0e80*/  USHF.R.U64 UR22, UR12, UR19, UR17 ;  /* 0x000000130c167299 */ /* 0x000fc40008001211 */
[----:B------:R-:W-:Y:S01]  /*0e90*/  USHF.R.U32.HI UR12, URZ, UR19, UR17 ;  /* 0x000000133f0c7299 */ /* 0x000fe20008011611 */
[----:B0-----:R-:W-:Y:S01]  /*0ea0*/  R2UR UR16, R2 ;  /* 0x00000000021072ca */ /* 0x001fe200000e0000 */
[----:B------:R-:W-:Y:S01]  /*0eb0*/  ULDC UR21, c[0x0][0x608] ;  /* 0x0001820000157ab9 */ /* 0x000fe20000000800 */
[----:B------:R-:W-:Y:S01]  /*0ec0*/  ISETP.NE.AND.EX P0, PT, RZ, UR7, PT, P0 ;  /* 0x00000007ff007c0c */ /* 0x000fe2000bf05300 */
[----:B------:R-:W-:Y:S02]  /*0ed0*/  USHF.R.U64 UR26, UR22, UR21, UR12 ;  /* 0x00000015161a7299 */ /* 0x000fe4000800120c */
[----:B------:R-:W-:Y:S01]  /*0ee0*/  USHF.R.U32.HI UR12, URZ, UR21, UR12 ;  /* 0x000000153f0c7299 */ /* 0x000fe2000801160c */
[----:B------:R-:W-:Y:S01]  /*0ef0*/  UMOV UR20, 0x1 ;  /* 0x0000000100147882 */ /* 0x000fe20000000000 */
[----:B------:R-:W-:Y:S02]  /*0f00*/  UIADD3 UR14, -UR14, URZ, URZ ;  /* 0x0000003f0e0e7290 */ /* 0x000fe4000fffe13f */
[----:B------:R-:W-:-:S02]  /*0f10*/  USHF.R.U64 UR27, UR26, UR24, UR12 ;  /* 0x000000181a1b7299 */ /* 0x000fc4000800120c */
[----:B------:R-:W-:Y:S01]  /*0f20*/  USHF.L.U32 UR19, UR20, UR24, URZ ;  /* 0x0000001814137299 */ /* 0x000fe2000800063f */
[----:B------:R-:W-:Y:S01]  /*0f30*/  ULDC UR15, c[0x0][0x144] ;  /* 0x00005100000f7ab9 */ /* 0x000fe20000000800 */
[----:B------:R-:W-:Y:S01]  /*0f40*/  ULDC UR10, c[0x0][0x600] ;  /* 0x00018000000a7ab9 */ /* 0x000fe20000000800 */
[----:B------:R-:W-:Y:S02]  /*0f50*/  ULOP3.LUT UR20, URZ, UR13, URZ, 0x33, !UPT ;  /* 0x0000000d3f147292 */ /* 0x000fe4000f8e333f */
[----:B------:R-:W-:Y:S02]  /*0f60*/  USHF.R.U32.HI UR13, URZ, UR24, UR12 ;  /* 0x000000183f0d7299 */ /* 0x000fe4000801160c */
[----:B------:R-:W-:Y:S02]  /*0f70*/  UIADD3 UR11, UR10, -0x1, URZ ;  /* 0xffffffff0a0b7890 */ /* 0x000fe4000fffe03f */
[----:B------:R-:W-:Y:S02]  /*0f80*/  UIADD3 UR23, -UR16, URZ, URZ ;  /* 0x0000003f10177290 */ /* 0x000fe4000fffe13f */
[----:B------:R-:W-:Y:S01]  /*0f90*/  UIMAD UR4, UR15, UR14, UR4 ;  /* 0x0000000e0f0472a4 */ /* 0x000fe2000f8e0204 */
[----:B------:R-:W-:Y:S01]  /*0fa0*/  ULDC UR28, c[0x0][0x148] ;  /* 0x00005200001c7ab9 */ /* 0x000fe20000000800 */
[----:B------:R-:W-:Y:S01]  /*0fb0*/  ULDC UR24, c[0x0][0x648] ;  /* 0x0001920000187ab9 */ /* 0x000fe20000000800 */
[----:B------:R-:W-:Y:S01]  /*0fc0*/  ULDC UR25, c[0x0][0x638] ;  /* 0x00018e0000197ab9 */ /* 0x000fe20000000800 */
[----:B------:R-:W-:Y:S01]  /*0fd0*/  UMOV UR12, UR27 ;  /* 0x0000001b000c7c82 */ /* 0x000fe20008000000 */
[----:B------:R-:W-:Y:S07]  /*0fe0*/  @!P0 BRA `(.L_x_11) ;  /* 0x0000000000308947 */ /* 0x000fee0003800000 */
[----:B------:R-:W-:Y:S02]  /*0ff0*/  ULDC UR16, c[0x0][0x64c] ;  /* 0x0001930000107ab9 */ /* 0x000fe40000000800 */
        /* <DEDUP_REMOVED lines=8> */
[----:B------:R-:W-:-:S07]  /*1080*/  UIMAD.WIDE.U32.X UR6, UR21, UR7, UR16, UP1 ;  /* 0x00000007150672a5 */ /* 0x000fce00088e0410 */
[----:B------:R-:W-:Y:S01]  /*1090*/  UMOV UR12, UR6 ;  /* 0x00000006000c7c82 */ /* 0x000fe20008000000 */
[----:B------:R-:W-:-:S05]  /*10a0*/  UMOV UR13, UR7 ;  /* 0x00000007000d7c82 */ /* 0x000fca0008000000 */
.L_x_11:
[----:B------:R-:W-:Y:S01]  /*10b0*/  UISETP.NE.AND UP1, UPT, UR40, URZ, UPT ;  /* 0x0000003f2800728c */ /* 0x000fe2000bf25270 */
[----:B------:R-:W-:Y:S01]  /*10c0*/  IMAD.MOV.U32 R5, RZ, RZ, 0x1 ;  /* 0x00000001ff057424 */ /* 0x000fe200078e00ff */
[----:B------:R-:W-:Y:S01]  /*10d0*/  USHF.R.U64 UR6, UR12, UR24, UR13 ;  /* 0x000000180c067299 */ /* 0x000fe2000800120d */
[----:B------:R-:W-:Y:S01]  /*10e0*/  IMAD.U32 R19, RZ, RZ, UR5 ;  /* 0x00000005ff137e24 */ /* 0x000fe2000f8e00ff */
[----:B------:R-:W-:Y:S02]  /*10f0*/  ULOP3.LUT UR20, UR26, UR20, URZ, 0xc0, !UPT ;  /* 0x000000141a147292 */ /* 0x000fe4000f8ec03f */
[----:B------:R-:W-:Y:S02]  /*1100*/  UIADD3 UR7, -UR6, URZ, URZ ;  /* 0x0000003f06077290 */ /* 0x000fe4000fffe13f */
[----:B------:R-:W-:Y:S02]  /*1110*/  UIMAD UR19, UR19, UR6, UR20 ;  /* 0x00000006131372a4 */ /* 0x000fe4000f8e0214 */
[----:B------:R-:W-:-:S02]  /*1120*/  ULOP3.LUT UR11, UR22, UR11, URZ, 0xc0, !UPT ;  /* 0x0000000b160b7292 */ /* 0x000fc4000f8ec03f */
[----:B------:R-:W-:Y:S02]  /*1130*/  @UP1 UIMAD UR4, UR28, UR23, UR9 ;  /* 0x000000171c0412a4 */ /* 0x000fe4000f8e0209 */
[----:B------:R-:W-:-:S03]  /*1140*/  UIMAD UR6, UR7, UR25, UR27 ;  /* 0x00000019070672a4 */ /* 0x000fc6000f8e021b */
[----:B------:R-:W-:Y:S01]  /*1150*/  ULDC UR7, c[0x0][0x610] ;  /* 0x0001840000077ab9 */ /* 0x000fe20000000800 */
[----:B------:R-:W-:Y:S02]  /*1160*/  UIMAD UR6, UR6, UR10, UR11 ;  /* 0x0000000a060672a4 */ /* 0x000fe4000f8e020b */
[----:B------:R-:W-:-:S04]  /*1170*/  UIMAD UR4, UR19, UR7, UR4 ;  /* 0x00000007130472a4 */ /* 0x000fc8000f8e0204 */
[----:B------:R-:W-:Y:S02]  /*1180*/  USEL UR7, UR6, UR4, !UP1 ;  /* 0x0000000406077287 */ /* 0x000fe4000c800000 */
[----:B------:R-:W-:-:S04]  /*1190*/  USEL UR4, UR4, UR6, !UP1 ;  /* 0x0000000604047287 */ /* 0x000fc8000c800000 */
[----:B------:R-:W-:Y:S02]  /*11a0*/  IMAD.U32 R2, RZ, RZ, UR7 ;  /* 0x00000007ff027e24 */ /* 0x000fe4000f8e00ff */
[----:B------:R-:W-:-:S07]  /*11b0*/  IMAD.U32 R18, RZ, RZ, UR4 ;  /* 0x00000004ff127e24 */ /* 0x000fce000f8e00ff */
.L_x_9:
[----:B------:R-:W-:Y:S02]  /*11c0*/  ULDC UR4, c[0x0][0x28c] ;  /* 0x0000a30000047ab9 */ /* 0x000fe40000000800 */
[----:B------:R-:W-:-:S04]  /*11d0*/  UIADD3 UR4, UR4, 0x7f, URZ ;  /* 0x0000007f04047890 */ /* 0x000fc8000fffe03f */
[----:B------:R-:W-:-:S04]  /*11e0*/  USHF.R.S32.HI UR5, URZ, 0x1f, UR4 ;  /* 0x0000001f3f057899 */ /* 0x000fc80008011404 */
[----:B------:R-:W-:-:S04]  /*11f0*/  ULEA.HI UR5, UR5, UR4, URZ, 0x7 ;  /* 0x0000000405057291 */ /* 0x000fc8000f8f383f */
[----:B------:R-:W-:Y:S01]  /*1200*/  USHF.R.S32.HI UR37, URZ, 0x7, UR5 ;  /* 0x000000073f257899 */ /* 0x000fe20008011405 */
[----:B------:R-:W-:Y:S11]  /*1210*/  @!P1 BRA `(.L_x_12) ;  /* 0x0000009400d09947 */ /* 0x000ff60003800000 */
[----:B------:R-:W-:-:S06]  /*1220*/  UISETP.GT.U32.AND UP1, UPT, UR18, 0x1, UPT ;  /* 0x000000011200788c */ /* 0x000fcc000bf24070 */
[----:B------:R-:W-:-:S13]  /*1230*/  PLOP3.LUT P0, PT, PT, PT, UP1, 0x80, 0x0 ;  /* 0x000000000000781c */ /* 0x000fda0003f0f018 */
[----:B------:R-:W-:Y:S05]  /*1240*/  @P0 EXIT ;  /* 0x000000000000094d */ /* 0x000fea0003800000 */
.L_x_13:
[----:B------:R-:W-:-:S08]  /*1250*/  NOP ;  /* 0x0000000000007918 */ /* 0x000fd00000000000 */
[----:B------:R-:W0:Y:S02]  /*1260*/  USETMAXREG.TRY_ALLOC.CTAPOOL UP1, 0xe8 ;  /* 0x000000e8000079c8 */ /* 0x000e240008020600 */
[----:B0-----:R-:W-:-:S13]  /*1270*/  PLOP3.LUT P0, PT, PT, PT, UP1, 0x80, 0x0 ;  /* 0x000000000000781c */ /* 0x001fda0003f0f018 */
[----:B------:R-:W-:Y:S05]  /*1280*/  @!P0 BRA `(.L_x_13) ;  /* 0xfffffffc00f08947 */ /* 0x000fea000383ffff */
[----:B------:R-:W-:-:S13]  /*1290*/  LOP3.LUT P0, RZ, R5, 0xff, RZ, 0xc0, !PT ;  /* 0x000000ff05ff7812 */ /* 0x000fda000780c0ff */
[----:B------:R-:W-:Y:S05]  /*12a0*/  @!P0 EXIT ;  /* 0x000000000000894d */ /* 0x000fea0003800000 */
[----:B------:R-:W0:Y:S01]  /*12b0*/  S2UR UR5, SR_CgaCtaId ;  /* 0x00000000000579c3 */ /* 0x000e220000008800 */
[----:B------:R-:W-:Y:S01]  /*12c0*/  VIADD R6, R0, 0xffffffff ;  /* 0xffffffff00067836 */ /* 0x000fe20000000000 */
[----:B------:R-:W-:Y:S01]  /*12d0*/  SHF.R.S32.HI R4, RZ, 0x1f, R3 ;  /* 0x0000001fff047819 */ /* 0x000fe20000011403 */
[----:B------:R-:W-:Y:S01]  /*12e0*/  UMOV UR44, 0x400 ;  /* 0x00000400002c7882 */ /* 0x000fe20000000000 */
[----:B------:R-:W-:Y:S02]  /*12f0*/  USHF.R.U32.HI UR4, URZ, 0x2, UR37 ;  /* 0x000000023f047899 */ /* 0x000fe40008011625 */
[----:B------:R-:W-:Y:S01]  /*1300*/  R2UR UR46, R6 ;  /* 0x00000000062e72ca */ /* 0x000fe200000e0000 */
[----:B------:R-:W-:Y:S01]  /*1310*/  ULOP3.LUT UR45, UR37, 0x3, URZ, 0xc0, !UPT ;  /* 0x00000003252d7892 */ /* 0x000fe2000f8ec03f */
[CC--:B------:R-:W-:Y:S01]  /*1320*/  LEA.HI R0, R4.reuse, R3.reuse, RZ, 0x2 ;  /* 0x0000000304007211 */ /* 0x0c0fe200078f10ff */
[----:B------:R-:W-:Y:S01]  /*1330*/  UISETP.LT.AND UP1, UPT, UR37, 0x1, UPT ;  /* 0x000000012500788c */ /* 0x000fe2000bf21270 */
[----:B------:R-:W-:Y:S01]  /*1340*/  LEA.HI R4, R4, R3, RZ, 0x5 ;  /* 0x0000000304047211 */ /* 0x000fe200078f28ff */
[----:B------:R-:W-:Y:S01]  /*1350*/  ULOP3.LUT UR4, UR4, 0x1, URZ, 0xc0, !UPT ;  /* 0x0000000104047892 */ /* 0x000fe2000f8ec03f */
[--C-:B------:R-:W-:Y:S01]  /*1360*/  SHF.R.S32.HI R152, RZ, 0x2, R0.reuse ;  /* 0x00000002ff987819 */ /* 0x100fe20000011400 */
[----:B------:R-:W-:Y:S01]  /*1370*/  ULDC UR6, c[0x0][0x284] ;  /* 0x0000a10000067ab9 */ /* 0x000fe20000000800 */
[----:B------:R-:W-:Y:S01]  /*1380*/  SHF.R.S32.HI R5, RZ, 0x1f, R0 ;  /* 0x0000001fff057819 */ /* 0x000fe20000011400 */
[----:B------:R-:W-:Y:S01]  /*1390*/  USEL UR45, UR45, URZ, !UP0 ;  /* 0x0000003f2d2d7287 */ /* 0x000fe2000c000000 */
[----:B------:R-:W-:Y:S01]  /*13a0*/  LOP3.LUT R154, R0, 0xfffffffc, RZ, 0xc0, !PT ;  /* 0xfffffffc009a7812 */ /* 0x000fe200078ec0ff */
[----:B------:R-:W-:Y:S01]  /*13b0*/  USEL UR48, UR37, 0x1, UP1 ;  /* 0x0000000125307887 */ /* 0x000fe20008800000 */
[----:B------:R-:W-:Y:S01]  /*13c0*/  LEA.HI R5, R5, R152, RZ, 0x3 ;  /* 0x0000009805057211 */ /* 0x000fe200078f18ff */
[----:B------:R-:W-:Y:S01]  /*13d0*/  USHF.L.U32 UR46, UR46, 0x3, URZ ;  /* 0x000000032e2e7899 */ /* 0x000fe2000800063f */
[----:B------:R-:W-:Y:S01]  /*13e0*/  ISETP.NE.AND P0, PT, R6, RZ, PT ;  /* 0x000000ff0600720c */ /* 0x000fe20003f05270 */
[----:B------:R-:W-:Y:S01]  /*13f0*/  UISETP.EQ.U32.AND UP0, UPT, UR4, 0x1, !UP0 ;  /* 0x000000010400788c */ /* 0x000fe2000c702070 */
[----:B------:R-:W-:Y:S01]  /*1400*/  LOP3.LUT R5, R5, 0xfffffff8, RZ, 0xc0, !PT ;  /* 0xfffffff805057812 */ /* 0x000fe200078ec0ff */
[----:B------:R-:W-:Y:S01]  /*1410*/  IMAD.IADD R154, R3, 0x1, -R154 ;  /* 0x00000001039a7824 */ /* 0x000fe200078e0a9a */
[----:B0-----:R-:W-:Y:S01]  /*1420*/  ULEA UR44, UR5, UR44, 0x18 ;  /* 0x0000002c052c7291 */ /* 0x001fe2000f8ec03f */
[----:B------:R-:W-:Y:S01]  /*1430*/  IMAD.U32 R156, RZ, RZ, UR46 ;  /* 0x0000002eff9c7e24 */ /* 0x000fe2000f8e00ff */
[----:B------:R-:W-:Y:S01]  /*1440*/  SEL R166, RZ, 0x1, P0 ;  /* 0x00000001ffa67807 */ /* 0x000fe20000000000 */
[----:B------:R-:W-:Y:S01]  /*1450*/  IMAD.IADD R152, R152, 0x1, -R5 ;  /* 0x0000000198987824 */ /* 0x000fe200078e0a05 */
[----:B------:R-:W-:Y:S01]  /*1460*/  UIADD3 UR47, UR44, 0x50, URZ ;  /* 0x000000502c2f7890 */ /* 0x000fe2000fffe03f */
[----:B------:R-:W-:Y:S01]  /*1470*/  SHF.R.S32.HI R5, RZ, 0x5, R4 ;  /* 0x00000005ff057819 */ /* 0x000fe20000011404 */
[----:B------:R-:W-:Y:S01]  /*1480*/  ULOP3.LUT UR36, UR42, 0x1, URZ, 0xfc, !UPT ;  /* 0x000000012a247892 */ /* 0x000fe2000f8efc3f */
[C---:B------:R-:W-:Y:S01]  /*1490*/  LOP3.LUT R158, R156.reuse, 0x8, RZ, 0xc0, !PT ;  /* 0x000000089c9e7812 */ /* 0x040fe200078ec0ff */
[----:B------:R-:W-:Y:S01]  /*14a0*/  USHF.L.U32 UR43, UR37, 0x1, URZ ;  /* 0x00000001252b7899 */ /* 0x000fe2000800063f */
[--C-:B------:R-:W-:Y:S01]  /*14b0*/  SHF.R.S32.HI R153, RZ, 0x1f, R152.reuse ;  /* 0x0000001fff997819 */ /* 0x100fe20000011498 */
[C-C-:B------:R-:W-:Y:S01]  /*14c0*/  IMAD R159, R5.reuse, -0x10, -R152.reuse ;  /* 0xfffffff0059f7824 */ /* 0x140fe200078e0a98 */
[----:B------:R-:W-:Y:S01]  /*14d0*/  LOP3.LUT R156, R156, 0x8, RZ, 0xc, !PT ;  /* 0x000000089c9c7812 */ /* 0x000fe200078e0cff */
[----:B------:R-:W-:Y:S01]  /*14e0*/  IMAD.U32 R155, RZ, RZ, UR47 ;  /* 0x0000002fff9b7e24 */ /* 0x000fe2000f8e00ff */
[----:B------:R-:W-:Y:S01]  /*14f0*/  LOP3.LUT R158, R158, 0x18, RZ, 0x3c, !PT ;  /* 0x000000189e9e7812 */ /* 0x000fe200078e3cff */
[----:B------:R-:W-:Y:S01]  /*1500*/  IMAD.WIDE R152, R5, 0x10, R152 ;  /* 0x0000001005987825 */ /* 0x000fe200078e0298 */
[----:B------:R-:W-:-:S02]  /*1510*/  UIADD3 UR48, -UR48, UR37, URZ ;  /* 0x0000002530307290 */ /* 0x000fc4000fffe13f */
[----:B------:R-:W-:Y:S01]  /*1520*/  USEL UR49, URZ, 0x1, !UP0 ;  /* 0x000000013f317887 */ /* 0x000fe2000c000000 */
[----:B------:R-:W-:Y:S02]  /*1530*/  VIADD R157, R155, UR46 ;  /* 0x0000002e9b9d7c36 */ /* 0x000fe40008000000 */
[----:B------:R-:W-:-:S09]  /*1540*/  VIADD R159, R159, UR6 ;  /* 0x000000069f9f7c36 */ /* 0x000fd20008000000 */
.L_x_289:
[----:B------:R-:W-:Y:S01]  /*1550*/  SHF.L.U32 R0, R166, 0x1f, RZ ;  /* 0x0000001fa6007819 */ /* 0x000fe200000006ff */
[----:B------:R-:W-:Y:S02]  /*1560*/  ULDC UR4, c[0x0][0x28c] ;  /* 0x0000a30000047ab9 */ /* 0x000fe40000000800 */
[----:B------:R-:W-:Y:S01]  /*1570*/  ISETP.LT.AND P1, PT, RZ, UR4, PT ;  /* 0x00000004ff007c0c */ /* 0x000fe2000bf21270 */
[----:B------:R-:W0:Y:S02]  /*1580*/  SYNCS.PHASECHK.TRANS64.TRYWAIT P0, [R155+UR46], R0 ;  /* 0x000000009b0075a7 */ /* 0x000e24000800016e */
[----:B0-234-:R-:W-:Y:S10]  /*1590*/  @!P0 BRA `(.L_x_14) ;  /* 0x000000a400148947 */ /* 0x01dff40003800000 */
.L_x_311:
[----:B------:R-:W-:Y:S05]  /*15a0*/  @P1 BRA `(.L_x_15) ;  /* 0x0000000000401947 */ /* 0x000fea0003800000 */
[----:B0-----:R-:W-:Y:S01]  /*15b0*/  MOV R0, 0x0 ;  /* 0x0000000000007802 */ /* 0x001fe20000000f00 */
[----:B------:R-:W-:Y:S01]  /*15c0*/  ULDC.64 UR4, c[0x4][0x68] ;  /* 0x01001a0000047ab9 */ /* 0x000fe20000000a00 */
[----:B------:R-:W-:Y:S01]  /*15d0*/  ULDC.64 UR6, c[0x4][0x8] ;  /* 0x0100020000067ab9 */ /* 0x000fe20000000a00 */
[----:B------:R-:W-:Y:S01]  /*15e0*/  IMAD.U32 R4, RZ, RZ, UR4 ;  /* 0x00000004ff047e24 */ /* 0x000fe2000f8e00ff */
[----:B------:R0:W1:Y:S01]  /*15f0*/  LDC.64 R14, c[0x4][R0] ;  /* 0x01000000000e7b82 */ /* 0x0000620000000a00 */
[----:B------:R-:W-:Y:S01]  /*1600*/  IMAD.U32 R5, RZ, RZ, UR5 ;  /* 0x00000005ff057e24 */ /* 0x000fe2000f8e00ff */
[----:B------:R-:W-:Y:S01]  /*1610*/  ULDC.64 UR4, c[0x4][0x70] ;  /* 0x01001c0000047ab9 */ /* 0x000fe20000000a00 */
[----:B------:R-:W-:Y:S02]  /*1620*/  IMAD.U32 R10, RZ, RZ, UR6 ;  /* 0x00000006ff0a7e24 */ /* 0x000fe4000f8e00ff */
[----:B------:R-:W-:Y:S02]  /*1630*/  IMAD.U32 R6, RZ, RZ, UR4 ;  /* 0x00000004ff067e24 */ /* 0x000fe4000f8e00ff */
[----:B------:R-:W-:-:S02]  /*1640*/  IMAD.U32 R7, RZ, RZ, UR5 ;  /* 0x00000005ff077e24 */ /* 0x000fc4000f8e00ff */
[----:B------:R-:W-:Y:S02]  /*1650*/  IMAD.U32 R11, RZ, RZ, UR7 ;  /* 0x00000007ff0b7e24 */ /* 0x000fe4000f8e00ff */
[----:B------:R-:W-:Y:S02]  /*1660*/  IMAD.MOV.U32 R8, RZ, RZ, 0x1e1 ;  /* 0x000001e1ff087424 */ /* 0x000fe400078e00ff */
[----:B------:R-:W-:Y:S02]  /*1670*/  IMAD.MOV.U32 R12, RZ, RZ, 0x1 ;  /* 0x00000001ff0c7424 */ /* 0x000fe400078e00ff */
[----:B0-----:R-:W-:-:S07]  /*1680*/  IMAD.MOV.U32 R13, RZ, RZ, RZ ;  /* 0x000000ffff0d7224 */ /* 0x001fce00078e00ff */
[----:B------:R-:W-:-:S07]  /*1690*/  LEPC R20, `(.L_x_15) ;  /* 0x000000001014794e */ /* 0x000fce0000000000 */
[----:B-1---5:R-:W-:Y:S05]  /*16a0*/  CALL.ABS.NOINC R14 ;  /* 0x000000000e007343 */ /* 0x022fea0003c00000 */
.L_x_15:
[----:B0-----:R-:W-:-:S05]  /*16b0*/  IMAD.U32 R0, RZ, RZ, UR36 ;  /* 0x00000024ff007e24 */ /* 0x001fca000f8e00ff */
[----:B------:R-:W-:-:S13]  /*16c0*/  ISETP.NE.AND P0, PT, R0, 0x3, PT ;  /* 0x000000030000780c */ /* 0x000fda0003f05270 */
[----:B------:R-:W-:Y:S05]  /*16d0*/  @!P0 BRA `(.L_x_16) ;  /* 0x0000000000048947 */ /* 0x000fea0003800000 */
[----:B------:R-:W-:Y:S01]  /*16e0*/  BPT.TRAP 0x1 ;  /* 0x000000040000795c */ /* 0x000fe20000300000 */
.L_x_16:
[----:B------:R-:W-:Y:S02]  /*16f0*/  IMAD.U32 R3, RZ, RZ, UR45 ;  /* 0x0000002dff037e24 */ /* 0x000fe4000f8e00ff */
[----:B------:R-:W-:-:S03]  /*1700*/  IMAD.U32 R0, RZ, RZ, UR49 ;  /* 0x00000031ff007e24 */ /* 0x000fc6000f8e00ff */
[----:B------:R-:W-:Y:S02]  /*1710*/  LEA R3, R3, UR44, 0x3 ;  /* 0x0000002c03037c11 */ /* 0x000fe4000f8e18ff */
[----:B------:R-:W-:-:S04]  /*1720*/  SHF.L.U32 R0, R0, 0x1f, RZ ;  /* 0x0000001f00007819 */ /* 0x000fc800000006ff */
[----:B------:R0:W1:Y:S01]  /*1730*/  SYNCS.PHASECHK.TRANS64.TRYWAIT P1, [R3+URZ], R0 ;  /* 0x00000000030075a7 */ /* 0x000062000802017f */
[----:B------:R-:W-:Y:S05]  /*1740*/  @!P0 BRA `(.L_x_17) ;  /* 0x0000000000048947 */ /* 0x000fea0003800000 */
[----:B------:R-:W-:Y:S01]  /*1750*/  BPT.TRAP 0x1 ;  /* 0x000000040000795c */ /* 0x000fe20000300000 */
.L_x_17:
[----:B------:R-:W-:-:S05]  /*1760*/  IMAD.U32 R4, RZ, RZ, UR48 ;  /* 0x00000030ff047e24 */ /* 0x000fca000f8e00ff */
[----:B------:R-:W-:Y:S01]  /*1770*/  ISETP.GE.AND P2, PT, R4, 0x1, PT ;  /* 0x000000010400780c */ /* 0x000fe20003f46270 */
[----:B-1----:R-:W-:-:S12]  /*1780*/  @P1 BRA `(.L_x_18) ;  /* 0x0000000000081947 */ /* 0x002fd80003800000 */
[----:B------:R-:W1:Y:S02]  /*1790*/  SYNCS.PHASECHK.TRANS64.TRYWAIT P1, [R3+URZ], R0 ;  /* 0x00000000030075a7 */ /* 0x000e64000802017f */
[----:B-1----:R-:W-:Y:S05]  /*17a0*/  @!P1 BRA `(.L_x_19) ;  /* 0x000000a000a49947 */ /* 0x002fea0003800000 */
.L_x_18:
[----:B------:R-:W-:Y:S05]  /*17b0*/  WARPSYNC.ALL ;  /* 0x0000000000007948 */ /* 0x000fea0003800000 */
[----:B------:R-:W-:Y:S01]  /*17c0*/  UIADD3 UR4, UR44, 0x180, URZ ;  /* 0x000001802c047890 */ /* 0x000fe2000fffe03f */
[----:B------:R-:W-:Y:S01]  /*17d0*/  WARPGROUP.ARRIVE ;  /* 0x00000000000079c5 */ /* 0x000fe20000000000 */
[----:B------:R-:W-:Y:S02]  /*17e0*/  UIADD3 UR5, UR44, 0x10180, URZ ;  /* 0x000101802c057890 */ /* 0x000fe4000fffe03f */
[----:B------:R-:W-:Y:S02]  /*17f0*/  USHF.R.U32.HI UR4, URZ, 0x4, UR4 ;  /* 0x000000043f047899 */ /* 0x000fe40008011604 */
[----:B------:R-:W-:-:S02]  /*1800*/  USHF.R.U32.HI UR5, URZ, 0x4, UR5 ;  /* 0x000000043f057899 */ /* 0x000fc40008011605 */
[----:B------:R-:W-:Y:S02]  /*1810*/  ULOP3.LUT UR4, UR4, 0x3fff, URZ, 0xc0, !UPT ;  /* 0x00003fff04047892 */ /* 0x000fe4000f8ec03f */
[----:B------:R-:W-:Y:S02]  /*1820*/  ULOP3.LUT UR5, UR5, 0x3fff, URZ, 0xc0, !UPT ;  /* 0x00003fff05057892 */ /* 0x000fe4000f8ec03f */
[----:B------:R-:W-:Y:S02]  /*1830*/  ULOP3.LUT UR8, UR4, 0x10000, URZ, 0xfc, !UPT ;  /* 0x0001000004087892 */ /* 0x000fe4000f8efc3f */
[----:B------:R-:W-:Y:S02]  /*1840*/  ULOP3.LUT UR9, UR5, 0x10000, URZ, 0xfc, !UPT ;  /* 0x0001000005097892 */ /* 0x000fe4000f8efc3f */
[----:B------:R-:W-:Y:S02]  /*1850*/  ULEA UR11, UR45, UR8, 0xa ;  /* 0x000000082d0b7291 */ /* 0x000fe4000f8e503f */
[----:B------:R-:W-:Y:S01]  /*1860*/  ULEA UR10, UR45, UR9, 0xc ;  /* 0x000000092d0a7291 */ /* 0x000fe2000f8e603f */
[----:B------:R-:W-:Y:S01]  /*1870*/  UMOV UR5, 0x40000040 ;  /* 0x4000004000057882 */ /* 0x000fe20000000000 */
[----:B------:R-:W-:-:S03]  /*1880*/  UMOV UR7, 0x40000040 ;  /* 0x4000004000077882 */ /* 0x000fc60000000000 */
[----:B------:R-:W-:Y:S02]  /*1890*/  UMOV UR4, UR11 ;  /* 0x0000000b00047c82 */ /* 0x000fe40008000000 */
[----:B------:R-:W-:Y:S02]  /*18a0*/  UMOV UR6, UR10 ;  /* 0x0000000a00067c82 */ /* 0x000fe40008000000 */
[----:B------:R-:W-:Y:S01]  /*18b0*/  HGMMA.64x256x16.F32.BF16 R24, gdesc[UR4], RZ, !UPT, gsb0 ;  /* 0x03e00000041879f0 */ /* 0x000fe2000c0018ff */
[----:B------:R-:W-:Y:S02]  /*18c0*/  UIADD3 UR4, UR11, 0x2, URZ ;  /* 0x000000020b047890 */ /* 0x000fe4000fffe03f */
[----:B------:R-:W-:Y:S01]  /*18d0*/  UIADD3 UR6, UR10, 0x2, URZ ;  /* 0x000000020a067890 */ /* 0x000fe2000fffe03f */
[----:B------:R-:W-:Y:S01]  /*18e0*/  UMOV UR5, 0x40000040 ;  /* 0x4000004000057882 */ /* 0x000fe20000000000 */
[----:B------:R-:W-:Y:S01]  /*18f0*/  UMOV UR7, 0x40000040 ;  /* 0x4000004000077882 */ /* 0x000fe20000000000 */
[----:B------:R-:W-:-:S02]  /*1900*/  WARPGROUP.DEPBAR.LE gsb0, 0x0 ;  /* 0x00008000000079c5 */ /* 0x000fc40000010000 */
[----:B------:R-:W-:-:S15]  /*1910*/  WARPGROUP.ARRIVE ;  /* 0x00000000000079c5 */ /* 0x000fde0000000000 */
[----:B------:R-:W-:-:S05]  /*1920*/  NOP ;  /* 0x0000000000007918 */ /* 0x000fca0000000000 */
[----:B------:R-:W-:Y:S01]  /*1930*/  HGMMA.64x256x16.F32.BF16 R24, gdesc[UR4], R24, gsb0 ;  /* 0x03e00000041879f0 */ /* 0x000fe20008001818 */
[----:B------:R-:W-:Y:S02]  /*1940*/  UIADD3 UR4, UR11, 0x4, URZ ;  /* 0x000000040b047890 */ /* 0x000fe4000fffe03f */
[----:B------:R-:W-:Y:S01]  /*1950*/  UIADD3 UR6, UR10, 0x4, URZ ;  /* 0x000000040a067890 */ /* 0x000fe2000fffe03f */
[----:B------:R-:W-:Y:S01]  /*1960*/  UMOV UR5, 0x40000040 ;  /* 0x4000004000057882 */ /* 0x000fe20000000000 */
[----:B------:R-:W-:Y:S01]  /*1970*/  UMOV UR7, 0x40000040 ;  /* 0x4000004000077882 */ /* 0x000fe20000000000 */
[----:B------:R-:W-:Y:S02]  /*1980*/  WARPGROUP.DEPBAR.LE gsb0, 0x0 ;  /* 0x00008000000079c5 */ /* 0x000fe40000010000 */
        /* <DEDUP_REMOVED lines=42> */
[----:B------:R-:W-:Y:S03]  /*1c30*/  HGMMA.64x256x16.F32.BF16 R24, gdesc[UR4], R24, gsb0 ;  /* 0x03e00000041879f0 */ /* 0x000fe60008001818 */
[----:B------:R-:W-:Y:S02]  /*1c40*/  WARPGROUP.DEPBAR.LE gsb0, 0x0 ;  /* 0x00008000000079c5 */ /* 0x000fe40000010000 */
[----:B------:R-:W-:Y:S05]  /*1c50*/  @!P2 BRA `(.L_x_20) ;  /* 0x0000000400a0a947 */ /* 0x000fea0003800000 */
[----:B------:R-:W-:Y:S01]  /*1c60*/  UIADD3 UR10, UR45, 0x1, URZ ;  /* 0x000000012d0a7890 */ /* 0x000fe2000fffe03f */
[----:B01----:R-:W-:Y:S01]  /*1c70*/  IMAD.U32 R0, RZ, RZ, UR48 ;  /* 0x00000030ff007e24 */ /* 0x003fe2000f8e00ff */
[----:B------:R-:W-:Y:S02]  /*1c80*/  UMOV UR11, UR45 ;  /* 0x0000002d000b7c82 */ /* 0x000fe40008000000 */
[----:B------:R-:W-:-:S04]  /*1c90*/  UISETP.NE.AND UP0, UPT, UR10, 0x4, UPT ;  /* 0x000000040a00788c */ /* 0x000fc8000bf05270 */
[----:B------:R-:W-:Y:S02]  /*1ca0*/  USEL UR4, URZ, 0x1, UP0 ;  /* 0x000000013f047887 */ /* 0x000fe40008000000 */
[----:B------:R-:W-:Y:S02]  /*1cb0*/  USEL UR10, UR10, URZ, UP0 ;  /* 0x0000003f0a0a7287 */ /* 0x000fe40008000000 */
[----:B------:R-:W-:-:S06]  /*1cc0*/  ULOP3.LUT UR4, UR49, UR4, URZ, 0x3c, !UPT ;  /* 0x0000000431047292 */ /* 0x000fcc000f8e3c3f */
[----:B------:R-:W-:-:S07]  /*1cd0*/  IMAD.U32 R5, RZ, RZ, UR4 ;  /* 0x00000004ff057e24 */ /* 0x000fce000f8e00ff */
.L_x_27:
[----:B01----:R-:W-:Y:S05]  /*1ce0*/  @!P0 BRA `(.L_x_21) ;  /* 0x0000000000048947 */ /* 0x003fea0003800000 */
[----:B------:R-:W-:Y:S01]  /*1cf0*/  BPT.TRAP 0x1 ;  /* 0x000000040000795c */ /* 0x000fe20000300000 */
.L_x_21:
[----:B------:R-:W-:Y:S01]  /*1d00*/  ULEA UR4, UR10, UR44, 0x3 ;  /* 0x0000002c0a047291 */ /* 0x000fe2000f8e183f */
[----:B------:R-:W-:-:S08]  /*1d10*/  SHF.L.U32 R3, R5, 0x1f, RZ ;  /* 0x0000001f05037819 */ /* 0x000fd000000006ff */
[----:B------:R0:W1:Y:S01]  /*1d20*/  SYNCS.PHASECHK.TRANS64.TRYWAIT P1, [UR4], R3 ;  /* 0x00000003ff0075a7 */ /* 0x0000620008020144 */
[----:B------:R-:W-:Y:S05]  /*1d30*/  @!P0 BRA `(.L_x_22) ;  /* 0x0000000000048947 */ /* 0x000fea0003800000 */
[----:B------:R-:W-:Y:S01]  /*1d40*/  BPT.TRAP 0x1 ;  /* 0x000000040000795c */ /* 0x000fe20000300000 */
.L_x_22:
[----:B-1----:R-:W-:Y:S05]  /*1d50*/  @P1 BRA `(.L_x_23) ;  /* 0x0000000000081947 */ /* 0x002fea0003800000 */
[----:B------:R-:W1:Y:S02]  /*1d60*/  SYNCS.PHASECHK.TRANS64.TRYWAIT P1, [UR4], R3 ;  /* 0x00000003ff0075a7 */ /* 0x000e640008020144 */
[----:B-1----:R-:W-:Y:S05]  /*1d70*/  @!P1 BRA `(.L_x_24) ;  /* 0x0000009c00449947 */ /* 0x002fea0003800000 */
.L_x_23:
[----:B------:R-:W-:Y:S01]  /*1d80*/  ULEA UR13, UR10, UR8, 0xa ;  /* 0x000000080a0d7291 */ /* 0x000fe2000f8e503f */
[----:B------:R-:W-:Y:S01]  /*1d90*/  WARPGROUP.ARRIVE ;  /* 0x00000000000079c5 */ /* 0x000fe20000000000 */
[----:B------:R-:W-:Y:S01]  /*1da0*/  ULEA UR12, UR10, UR9, 0xc ;  /* 0x000000090a0c7291 */ /* 0x000fe2000f8e603f */
[----:B------:R-:W-:Y:S01]  /*1db0*/  UMOV UR5, 0x40000040 ;  /* 0x4000004000057882 */ /* 0x000fe20000000000 */
[----:B------:R-:W-:-:S03]  /*1dc0*/  UMOV UR7, 0x40000040 ;  /* 0x4000004000077882 */ /* 0x000fc60000000000 */
[----:B------:R-:W-:Y:S02]  /*1dd0*/  UMOV UR4, UR13 ;  /* 0x0000000d00047c82 */ /* 0x000fe40008000000 */
[----:B------:R-:W-:Y:S02]  /*1de0*/  UMOV UR6, UR12 ;  /* 0x0000000c00067c82 */ /* 0x000fe40008000000 */
[----:B------:R-:W-:Y:S01]  /*1df0*/  HGMMA.64x256x16.F32.BF16 R24, gdesc[UR4], R24, gsb0 ;  /* 0x03e00000041879f0 */ /* 0x000fe20008001818 */
        /* <DEDUP_REMOVED lines=58> */
[----:B------:R-:W-:Y:S01]  /*21a0*/  BPT.TRAP 0x1 ;  /* 0x000000040000795c */ /* 0x000fe20000300000 */
.L_x_25:
[----:B------:R-:W-:Y:S02]  /*21b0*/  UISETP.GT.U32.AND UP0, UPT, UR42, 0x1, UPT ;  /* 0x000000012a00788c */ /* 0x000fe4000bf04070 */
[----:B------:R-:W-:-:S04]  /*21c0*/  ULEA UR4, UR11, UR44, 0x3 ;  /* 0x0000002c0b047291 */ /* 0x000fc8000f8e183f */
[----:B------:R-:W-:Y:S01]  /*21d0*/  UIADD3 UR4, UR4, 0x20, URZ ;  /* 0x0000002004047890 */ /* 0x000fe2000fffe03f */
[----:B------:R-:W-:-:S03]  /*21e0*/  PLOP3.LUT P1, PT, PT, PT, UP0, 0x80, 0x0 ;  /* 0x000000000000781c */ /* 0x000fc60003f2f008 */
[----:B------:R-:W-:-:S09]  /*21f0*/  UPRMT UR4, URZ, 0x654, UR4 ;  /* 0x000006543f047896 */ /* 0x000fd20008000004 */
[----:B------:R-:W-:Y:S01]  /*2200*/  SYNCS.ARRIVE.TRANS64.RED.A1T0 RZ, [UR4], RZ ;  /* 0x000000ffffff79a7 */ /* 0x000fe20008100404 */
[----:B------:R-:W-:Y:S05]  /*2210*/  @P1 BRA `(.L_x_26) ;  /* 0x0000000000041947 */ /* 0x000fea0003800000 */
[----:B------:R-:W-:Y:S01]  /*2220*/  BPT.TRAP 0x1 ;  /* 0x000000040000795c */ /* 0x000fe20000300000 */
.L_x_26:
[----:B------:R-:W-:Y:S01]  /*2230*/  UIADD3 UR10, UR10, 0x1, URZ ;  /* 0x000000010a0a7890 */ /* 0x000fe2000fffe03f */
[C---:B------:R-:W-:Y:S01]  /*2240*/  ISETP.GT.AND P1, PT, R0.reuse, 0x1, PT ;  /* 0x000000010000780c */ /* 0x040fe20003f24270 */
[----:B------:R-:W-:Y:S01]  /*2250*/  UIADD3 UR11, UR11, 0x1, URZ ;  /* 0x000000010b0b7890 */ /* 0x000fe2000fffe03f */
[----:B------:R-:W-:Y:S01]  /*2260*/  VIADD R0, R0, 0xffffffff ;  /* 0xffffffff00007836 */ /* 0x000fe20000000000 */
[----:B------:R-:W-:Y:S02]  /*2270*/  UISETP.NE.AND UP0, UPT, UR10, 0x4, UPT ;  /* 0x000000040a00788c */ /* 0x000fe4000bf05270 */
[----:B------:R-:W-:Y:S02]  /*2280*/  UISETP.NE.AND UP1, UPT, UR11, 0x4, UPT ;  /* 0x000000040b00788c */ /* 0x000fe4000bf25270 */
[----:B------:R-:W-:Y:S02]  /*2290*/  USEL UR4, URZ, 0x1, UP0 ;  /* 0x000000013f047887 */ /* 0x000fe40008000000 */
[----:B------:R-:W-:-:S02]  /*22a0*/  USEL UR10, UR10, URZ, UP0 ;  /* 0x0000003f0a0a7287 */ /* 0x000fc40008000000 */
[----:B------:R-:W-:Y:S02]  /*22b0*/  USEL UR11, UR11, URZ, UP1 ;  /* 0x0000003f0b0b7287 */ /* 0x000fe40008800000 */
[----:B------:R-:W-:Y:S01]  /*22c0*/  LOP3.LUT R5, R5, UR4, RZ, 0x3c, !PT ;  /* 0x0000000405057c12 */ /* 0x000fe2000f8e3cff */
[----:B------:R-:W-:Y:S09]  /*22d0*/  @P1 BRA `(.L_x_27) ;  /* 0xfffffff800801947 */ /* 0x000ff2000383ffff */
.L_x_20:
[----:B01----:R-:W0:Y:S01]  /*22e0*/  LDC R0, c[0x0][0x28c] ;  /* 0x0000a300ff007b82 */ /* 0x003e220000000800 */
[----:B------:R1:W-:Y:S01]  /*22f0*/  SYNCS.ARRIVE.TRANS64.A1T0 RZ, [R156+UR47], RZ ;  /* 0x000000ff9cff79a7 */ /* 0x0003e2000810002f */
[----:B0-----:R-:W-:-:S13]  /*2300*/  ISETP.GE.AND P1, PT, R0, 0x1, PT ;  /* 0x000000010000780c */ /* 0x001fda0003f26270 */
[----:B-1----:R-:W-:Y:S05]  /*2310*/  @!P1 BRA `(.L_x_28) ;  /* 0x0000000000309947 */ /* 0x002fea0003800000 */
[----:B------:R-:W-:Y:S05]  /*2320*/  @!P0 BRA `(.L_x_29) ;  /* 0x0000000000048947 */ /* 0x000fea0003800000 */
[----:B------:R-:W-:Y:S01]  /*2330*/  BPT.TRAP 0x1 ;  /* 0x000000040000795c */ /* 0x000fe20000300000 */
.L_x_29:
[----:B------:R-:W-:Y:S02]  /*2340*/  UIADD3 UR4, UR48, UR45, URZ ;  /* 0x0000002d30047290 */ /* 0x000fe4000fffe03f */
[----:B------:R-:W-:Y:S02]  /*2350*/  UISETP.GT.U32.AND UP0, UPT, UR42, 0x1, UPT ;  /* 0x000000012a00788c */ /* 0x000fe4000bf04070 */
[----:B------:R-:W-:-:S04]  /*2360*/  USHF.L.U32 UR4, UR4, 0x3, URZ ;  /* 0x0000000304047899 */ /* 0x000fc8000800063f */
[----:B------:R-:W-:Y:S01]  /*2370*/  ULOP3.LUT UR4, UR4, 0x18, URZ, 0xc0, !UPT ;  /* 0x0000001804047892 */ /* 0x000fe2000f8ec03f */
[----:B------:R-:W-:-:S03]  /*2380*/  PLOP3.LUT P0, PT, PT, PT, UP0, 0x80, 0x0 ;  /* 0x000000000000781c */ /* 0x000fc60003f0f008 */
[----:B------:R-:W-:-:S04]  /*2390*/  UIADD3 UR4, UR44, 0x20, UR4 ;  /* 0x000000202c047890 */ /* 0x000fc8000fffe004 */
[----:B------:R-:W-:-:S09]  /*23a0*/  UPRMT UR4, URZ, 0x654, UR4 ;  /* 0x000006543f047896 */ /* 0x000fd20008000004 */
[----:B------:R-:W-:Y:S01]  /*23b0*/  SYNCS.ARRIVE.TRANS64.RED.A1T0 RZ, [UR4], RZ ;  /* 0x000000ffffff79a7 */ /* 0x000fe20008100404 */
[----:B------:R-:W-:Y:S05]  /*23c0*/  @P0 BRA `(.L_x_28) ;  /* 0x0000000000040947 */ /* 0x000fea0003800000 */
[----:B------:R-:W-:Y:S01]  /*23d0*/  BPT.TRAP 0x1 ;  /* 0x000000040000795c */ /* 0x000fe20000300000 */
.L_x_28:
[----:B------:R-:W-:Y:S01]  /*23e0*/  SHF.L.U32 R0, R166, 0x1f, RZ ;  /* 0x0000001fa6007819 */ /* 0x000fe200000006ff */
[----:B------:R-:W-:Y:S01]  /*23f0*/  UIADD3 UR45, UR43, UR45, URZ ;  /* 0x0000002d2b2d7290 */ /* 0x000fe2000fffe03f */
[----:B------:R-:W0:Y:S01]  /*2400*/  LDC R7, c[0x0][0x288] ;  /* 0x0000a200ff077b82 */ /* 0x000e220000000800 */
[----:B------:R-:W-:Y:S02]  /*2410*/  IMAD.SHL.U32 R12, R154, 0x2, RZ ;  /* 0x000000029a0c7824 */ /* 0x000fe400078e00ff */
[----:B------:R-:W-:Y:S02]  /*2420*/  USHF.R.U32.HI UR4, URZ, 0x2, UR45 ;  /* 0x000000023f047899 */ /* 0x000fe4000801162d */
[----:B------:R-:W-:Y:S01]  /*2430*/  UISETP.GT.U32.AND UP0, UPT, UR45, 0x3, UPT ;  /* 0x000000032d00788c */ /* 0x000fe2000bf04070 */
[----:B------:R-:W-:Y:S01]  /*2440*/  SHF.R.S32.HI R13, RZ, 0x1f, R12 ;  /* 0x0000001fff0d7819 */ /* 0x000fe2000001140c */
[----:B------:R-:W-:Y:S01]  /*2450*/  ULOP3.LUT UR4, UR4, 0x1, URZ, 0xc0, !UPT ;  /* 0x0000000104047892 */ /* 0x000fe2000f8ec03f */
[----:B------:R-:W1:Y:S01]  /*2460*/  SYNCS.PHASECHK.TRANS64.TRYWAIT P0, [R155+UR46+0x10], R0 ;  /* 0x000010009b0075a7 */ /* 0x000e62000800016e */
[----:B------:R-:W-:-:S02]  /*2470*/  UISETP.LT.U32.AND UP0, UPT, UR43, 0x4, UP0 ;  /* 0x000000042b00788c */ /* 0x000fc40008701070 */
[----:B------:R-:W-:Y:S02]  /*2480*/  UISETP.NE.U32.AND UP1, UPT, UR4, 0x1, UPT ;  /* 0x000000010400788c */ /* 0x000fe4000bf25070 */
[----:B------:R-:W-:Y:S02]  /*2490*/  USEL UR5, URZ, 0x1, !UP0 ;  /* 0x000000013f057887 */ /* 0x000fe4000c000000 */
[----:B------:R-:W-:Y:S02]  /*24a0*/  UISETP.GT.U32.AND UP1, UPT, UR43, 0x3, !UP1 ;  /* 0x000000032b00788c */ /* 0x000fe4000cf24070 */
[----:B------:R-:W-:Y:S02]  /*24b0*/  ULOP3.LUT UR45, UR45, 0x3, URZ, 0xc0, !UPT ;  /* 0x000000032d2d7892 */ /* 0x000fe4000f8ec03f */
[----:B------:R-:W-:-:S04]  /*24c0*/  USEL UR4, URZ, 0x1, !UP1 ;  /* 0x000000013f047887 */ /* 0x000fc8000c800000 */
[----:B------:R-:W-:Y:S01]  /*24d0*/  ULOP3.LUT UR49, UR4, UR49, UR5, 0x96, !UPT ;  /* 0x0000003104317292 */ /* 0x000fe2000f8e9605 */
[----:B01----:R-:W-:Y:S11]  /*24e0*/  @!P0 BRA `(.L_x_30) ;  /* 0x0000009400808947 */ /* 0x003ff60003800000 */
.L_x_312:
[----:B------:R-:W-:Y:S01]  /*24f0*/  IMAD.SHL.U32 R6, R18, 0x40, RZ ;  /* 0x0000004012067824 */ /* 0x000fe200078e00ff */
[----:B------:R-:W-:Y:S01]  /*2500*/  ULDC UR6, c[0x0][0x284] ;  /* 0x0000a10000067ab9 */ /* 0x000fe20000000800 */
[----:B------:R-:W-:Y:S01]  /*2510*/  IMAD.SHL.U32 R14, R2, 0x100, RZ ;  /* 0x00000100020e7824 */ /* 0x000fe200078e00ff */
[----:B------:R-:W-:Y:S01]  /*2520*/  SHF.R.S32.HI R163, RZ, 0x1f, R19 ;  /* 0x0000001fffa37819 */ /* 0x000fe20000011413 */
[----:B------:R-:W-:Y:S01]  /*2530*/  ULDC.64 UR4, c[0x0][0x5d0] ;  /* 0x0001740000047ab9 */ /* 0x000fe20000000a00 */
[----:B------:R-:W-:Y:S01]  /*2540*/  ISETP.GE.AND P0, PT, R6, UR6, PT ;  /* 0x0000000606007c0c */ /* 0x000fe2000bf06270 */
[----:B------:R-:W-:Y:S01]  /*2550*/  IMAD.WIDE.U32 R2, R19, UR4, R12 ;  /* 0x0000000413027c25 */ /* 0x000fe2000f8e000c */
[----:B------:R-:W-:Y:S02]  /*2560*/  SHF.R.S32.HI R15, RZ, 0x1f, R14 ;  /* 0x0000001fff0f7819 */ /* 0x000fe4000001140e */
[C---:B------:R-:W-:Y:S01]  /*2570*/  ISETP.GE.OR P0, PT, R14.reuse, R7, P0 ;  /* 0x000000070e00720c */ /* 0x040fe20000706670 */
[----:B0-----:R-:W-:Y:S01]  /*2580*/  IMAD R0, R163, UR4, RZ ;  /* 0x00000004a3007c24 */ /* 0x001fe2000f8e02ff */
[----:B------:R-:W-:-:S03]  /*2590*/  IADD3 R4, P1, R14, R2, RZ ;  /* 0x000000020e047210 */ /* 0x000fc60007f3e0ff */
[----:B------:R-:W-:-:S05]  /*25a0*/  IMAD R5, R19, UR5, R0 ;  /* 0x0000000513057c24 */ /* 0x000fca000f8e0200 */
[----:B------:R-:W-:-:S03]  /*25b0*/  IADD3.X R5, R15, R3, R5, P1, !PT ;  /* 0x000000030f057210 */ /* 0x000fc60000ffe405 */
[----:B------:R-:W-:Y:S05]  /*25c0*/  @P0 BRA `(.L_x_31) ;  /* 0x0000007c00100947 */ /* 0x000fea0003800000 */
[----:B------:R-:W0:Y:S01]  /*25d0*/  LDC.64 R10, c[0x0][0x5c8] ;  /* 0x00017200ff0a7b82 */ /* 0x000e220000000a00 */
[----:B-----5:R-:W-:Y:S01]  /*25e0*/  FSETP.NEU.AND P0, PT, R22, RZ, PT ;  /* 0x000000ff1600720b */ /* 0x020fe20003f0d000 */
[----:B------:R-:W-:Y:S01]  /*25f0*/  IMAD R3, R154, -0x2, R7 ;  /* 0xfffffffe9a037824 */ /* 0x000fe200078e0207 */
[----:B------:R-:W-:Y:S01]  /*2600*/  BSSY B0, `(.L_x_31) ;  /* 0x00007c0000007945 */ /* 0x000fe20003800000 */
[----:B------:R-:W-:-:S04]  /*2610*/  IMAD.WIDE R160, R18, 0x40, R152 ;  /* 0x0000004012a07825 */ /* 0x000fc800078e0298 */
[----:B------:R-:W-:Y:S02]  /*2620*/  IMAD.IADD R0, R3, 0x1, -R14 ;  /* 0x0000000103007824 */ /* 0x000fe400078e0a0e */
[----:B------:R-:W-:-:S03]  /*2630*/  IMAD.IADD R2, R159, 0x1, -R6 ;  /* 0x000000019f027824 */ /* 0x000fc600078e0a06 */
[----:B------:R-:W-:-:S04]  /*2640*/  ISETP.GT.AND P2, PT, R0, RZ, PT ;  /* 0x000000ff0000720c */ /* 0x000fc80003f44270 */
[----:B------:R-:W-:Y:S01]  /*2650*/  ISETP.GT.AND P1, PT, R2, RZ, P2 ;  /* 0x000000ff0200720c */ /* 0x000fe20001724270 */
[-C--:B0-----:R-:W-:Y:S02]  /*2660*/  IMAD R3, R161, R10.reuse, RZ ;  /* 0x0000000aa1037224 */ /* 0x081fe400078e02ff */
[----:B------:R-:W-:-:S04]  /*2670*/  IMAD.WIDE.U32 R168, R160, R10, R4 ;  /* 0x0000000aa0a87225 */ /* 0x000fc800078e0004 */
[----:B------:R-:W-:-:S04]  /*2680*/  IMAD R3, R160, R11, R3 ;  /* 0x0000000ba0037224 */ /* 0x000fc800078e0203 */
[----:B------:R-:W-:Y:S01]  /*2690*/  IMAD.IADD R173, R169, 0x1, R3 ;  /* 0x00000001a9ad7824 */ /* 0x000fe200078e0203 */
[----:B------:R-:W-:Y:S06]  /*26a0*/  @!P0 BRA `(.L_x_32) ;  /* 0x00000054009c8947 */ /* 0x000fec0003800000 */
[----:B------:R-:W0:Y:S01]  /*26b0*/  LDC.64 R20, c[0x0][0x5b8] ;  /* 0x00016e00ff147b82 */ /* 0x000e220000000a00 */
[----:B------:R-:W-:-:S07]  /*26c0*/  ULDC.64 UR4, c[0x0][0x5c0] ;  /* 0x0001700000047ab9 */ /* 0x000fce0000000a00 */
[----:B------:R-:W1:Y:S08]  /*26d0*/  LDC.64 R170, c[0x0][0x5b0] ;  /* 0x00016c00ffaa7b82 */ /* 0x000e700000000a00 */
[----:B------:R-:W2:Y:S01]  /*26e0*/  LDC.64 R8, c[0x0][0x5a8] ;  /* 0x00016a00ff087b82 */ /* 0x000ea20000000a00 */
[-C--:B0-----:R-:W-:Y:S02]  /*26f0*/  IMAD R6, R163, R20.reuse, RZ ;  /* 0x00000014a3067224 */ /* 0x081fe400078e02ff */
[----:B------:R-:W-:-:S04]  /*2700*/  IMAD.WIDE.U32 R4, R19, R20, R12 ;  /* 0x0000001413047225 */ /* 0x000fc800078e000c */
[----:B------:R-:W-:Y:S01]  /*2710*/  IMAD R167, R19, R21, R6 ;  /* 0x0000001513a77224 */ /* 0x000fe200078e0206 */
[----:B------:R-:W-:Y:S01]  /*2720*/  IADD3 R162, P0, R14, R4, RZ ;  /* 0x000000040ea27210 */ /* 0x000fe20007f1e0ff */
[----:B-1----:R-:W-:-:S03]  /*2730*/  IMAD R3, R161, R170, RZ ;  /* 0x000000aaa1037224 */ /* 0x002fc600078e02ff */
[----:B------:R-:W-:Y:S01]  /*2740*/  IADD3.X R163, R15, R5, R167, P0, !PT ;  /* 0x000000050fa37210 */ /* 0x000fe200007fe4a7 */
[C---:B------:R-:W-:Y:S02]  /*2750*/  IMAD R169, R160.reuse, R171, R3 ;  /* 0x000000aba0a97224 */ /* 0x040fe400078e0203 */
[----:B------:R-:W-:-:S04]  /*2760*/  IMAD.WIDE.U32 R4, R160, R170, R162 ;  /* 0x000000aaa0047225 */ /* 0x000fc800078e00a2 */
[----:B------:R-:W-:Y:S01]  /*2770*/  IMAD.IADD R3, R5, 0x1, R169 ;  /* 0x0000000105037824 */ /* 0x000fe200078e02a9 */
[----:B--2---:R-:W-:-:S04]  /*2780*/  LEA R6, P0, R4, R8, 0x1 ;  /* 0x0000000804067211 */ /* 0x004fc800078008ff */
[----:B------:R-:W-:-:S05]  /*2790*/  LEA.HI.X R7, R4, R9, R3, 0x1, P0 ;  /* 0x0000000904077211 */ /* 0x000fca00000f0c03 */
[----:B------:R0:W2:Y:S01]  /*27a0*/  @P1 LDG.E.LTC128B.U16 R3, desc[UR50][R6.64] ;  /* 0x0000003206031981 */ /* 0x0000a2000c1e1520 */
[----:B------:R-:W-:Y:S01]  /*27b0*/  IMAD.WIDE.U32 R4, R160, R170, R14 ;  /* 0x000000aaa0047225 */ /* 0x000fe200078e000e */
[----:B------:R-:W-:Y:S02]  /*27c0*/  BSSY B1, `(.L_x_33) ;  /* 0x0000014000017945 */ /* 0x000fe40003800000 */
[----:B------:R-:W-:-:S04]  /*27d0*/  IADD3 R164, P0, R12, R4, RZ ;  /* 0x000000040ca47210 */ /* 0x000fc80007f1e0ff */
[----:B------:R-:W-:Y:S02]  /*27e0*/  IADD3.X R165, R13, R169, R5, P0, !PT ;  /* 0x000000a90da57210 */ /* 0x000fe400007fe405 */
[----:B------:R-:W-:Y:S01]  /*27f0*/  LEA R4, P0, R168, UR4, 0x1 ;  /* 0x00000004a8047c11 */ /* 0x000fe2000f8008ff */
[----:B------:R-:W-:-:S03]  /*2800*/  IMAD.WIDE.U32 R164, R19, R20, R164 ;  /* 0x0000001413a47225 */ /* 0x000fc600078e00a4 */
[----:B------:R-:W-:Y:S02]  /*2810*/  LEA.HI.X R5, R168, UR5, R173, 0x1, P0 ;  /* 0x00000005a8057c11 */ /* 0x000fe400080f0cad */
[----:B------:R-:W-:Y:S01]  /*2820*/  ISETP.GT.AND P0, PT, R0, 0x1, PT ;  /* 0x000000010000780c */ /* 0x000fe20003f04270 */
[----:B0-----:R-:W-:Y:S01]  /*2830*/  IMAD.IADD R7, R167, 0x1, R165 ;  /* 0x00000001a7077824 */ /* 0x001fe200078e02a5 */
[----:B------:R-:W-:Y:S02]  /*2840*/  LEA R6, P4, R164, R8, 0x1 ;  /* 0x00000008a4067211 */ /* 0x000fe400078808ff */
[----:B------:R-:W-:Y:S02]  /*2850*/  ISETP.GT.AND P3, PT, R2, RZ, P0 ;  /* 0x000000ff0200720c */ /* 0x000fe40000764270 */
[----:B------:R-:W-:Y:S01]  /*2860*/  LEA.HI.X R7, R164, R9, R7, 0x1, P4 ;  /* 0x00000009a4077211 */ /* 0x000fe200020f0c07 */
[C---:B------:R-:W-:Y:S01]  /*2870*/  IMAD.SHL.U32 R164, R170.reuse, 0x8, RZ ;  /* 0x00000008aaa47824 */ /* 0x040fe200078e00ff */
[----:B------:R-:W-:Y:S01]  /*2880*/  SHF.L.U64.HI R165, R170, 0x3, R171 ;  /* 0x00000003aaa57819 */ /* 0x000fe200000102ab */
[----:B--2---:R-:W-:-:S04]  /*2890*/  IMAD.U32 R21, R3, 0x10000, RZ ;  /* 0x0001000003157824 */ /* 0x004fc800078e00ff */
[----:B------:R-:W-:-:S04]  /*28a0*/  FMUL R21, R21, R22 ;  /* 0x0000001615157220 */ /* 0x000fc80000400000 */
[----:B------:R-:W-:-:S05]  /*28b0*/  FFMA R21, R24, R23, R21 ;  /* 0x0000001718157223 */ /* 0x000fca0000000015 */
[----:B------:R-:W-:-:S05]  /*28c0*/  F2FP.BF16.F32.PACK_AB R21, RZ, R21 ;  /* 0x00000015ff15723e */ /* 0x000fca00000010ff */
[----:B------:R0:W-:Y:S01]  /*28d0*/  @P1 STG.E.U16 desc[UR50][R4.64], R21 ;  /* 0x0000001504001986 */ /* 0x0001e2000c101532 */
[----:B------:R-:W-:Y:S05]  /*28e0*/  @!P3 BRA `(.L_x_34) ;  /* 0x000000000004b947 */ /* 0x000fea0003800000 */
[----:B------:R1:W5:Y:S02]  /*28f0*/  LDG.E.LTC128B.U16 R3, desc[UR50][R6.64+0x2] ;  /* 0x0000023206037981 */ /* 0x000364000c1e1520 */
.L_x_34:
[----:B------:R-:W-:Y:S05]  /*2900*/  BSYNC B1 ;  /* 0x0000000000017941 */ /* 0x000fea0003800000 */
.L_x_33:
[----:B0----5:R-:W-:Y:S01]  /*2910*/  IMAD.U32 R21, R3, 0x10000, RZ ;  /* 0x0001000003157824 */ /* 0x021fe200078e00ff */
[----:B------:R-:W-:Y:S01]  /*2920*/  ISETP.GT.AND P2, PT, R2, 0x8, P2 ;  /* 0x000000080200780c */ /* 0x000fe20001744270 */
[----:B------:R-:W-:-:S04]  /*2930*/  IMAD.WIDE.U32 R164, R160, R170, R164 ;  /* 0x000000aaa0a47225 */ /* 0x000fc800078e00a4 */
[----:B------:R-:W-:Y:S01]  /*2940*/  FMUL R18, R21, R22 ;  /* 0x0000001615127220 */ /* 0x000fe20000400000 */
[----:B------:R-:W-:Y:S01]  /*2950*/  IMAD.IADD R169, R169, 0x1, R165 ;  /* 0x00000001a9a97824 */ /* 0x000fe200078e02a5 */
[----:B------:R-:W-:Y:S02]  /*2960*/  IADD3 R21, P1, R162, R164, RZ ;  /* 0x000000a4a2157210 */ /* 0x000fe40007f3e0ff */
[----:B------:R-:W-:-:S03]  /*2970*/  FFMA R18, R25, R23, R18 ;  /* 0x0000001719127223 */ /* 0x000fc60000000012 */
[----:B------:R-:W-:Y:S01]  /*2980*/  IMAD.X R162, R169, 0x1, R163, P1 ;  /* 0x00000001a9a27824 */ /* 0x000fe200008e06a3 */
[C---:B------:R-:W-:Y:S02]  /*2990*/  LEA R24, P1, R21.reuse, R8, 0x1 ;  /* 0x0000000815187211 */ /* 0x040fe400078208ff */
[----:B------:R-:W-:Y:S02]  /*29a0*/  F2FP.BF16.F32.PACK_AB R18, RZ, R18 ;  /* 0x00000012ff12723e */ /* 0x000fe400000010ff */
[----:B------:R-:W-:Y:S02]  /*29b0*/  LEA.HI.X R25, R21, R9, R162, 0x1, P1 ;  /* 0x0000000915197211 */ /* 0x000fe400008f0ca2 */
[----:B------:R-:W-:Y:S02]  /*29c0*/  PRMT R21, R18, 0x7610, R21 ;  /* 0x0000761012157816 */ /* 0x000fe40000000015 */
[----:B------:R-:W-:-:S03]  /*29d0*/  PRMT R18, R3, 0x7610, R18 ;  /* 0x0000761003127816 */ /* 0x000fc60000000012 */
[----:B------:R0:W-:Y:S04]  /*29e0*/  @P3 STG.E.U16 desc[UR50][R4.64+0x2], R21 ;  /* 0x0000021504003986 */ /* 0x0001e8000c101532 */
[----:B------:R-:W2:Y:S01]  /*29f0*/  @P2 LDG.E.LTC128B.U16 R18, desc[UR50][R24.64] ;  /* 0x0000003218122981 */ /* 0x000ea2000c1e1520 */
[----:B------:R-:W-:Y:S01]  /*2a00*/  IADD3 R12, P1, P3, R12, R164, R14 ;  /* 0x000000a40c0c7210 */ /* 0x000fe20007b3e00e */
[----:B------:R-:W-:Y:S01]  /*2a10*/  BSSY B1, `(.L_x_35) ;  /* 0x0000011000017945 */ /* 0x000fe20003800000 */
[C---:B------:R-:W-:Y:S02]  /*2a20*/  SHF.L.U64.HI R11, R10.reuse, 0x4, R11 ;  /* 0x000000040a0b7819 */ /* 0x040fe4000001020b */
[----:B------:R-:W-:Y:S02]  /*2a30*/  IADD3.X R13, R13, R169, R15, P1, P3 ;  /* 0x000000a90d0d7210 */ /* 0x000fe40000fe640f */
[----:B------:R-:W-:-:S02]  /*2a40*/  LEA R10, P1, R10, R4, 0x4 ;  /* 0x000000040a0a7211 */ /* 0x000fc400078220ff */
[----:B------:R-:W-:Y:S01]  /*2a50*/  ISETP.GT.AND P0, PT, R2, 0x8, P0 ;  /* 0x000000080200780c */ /* 0x000fe20000704270 */
[----:B0-----:R-:W-:-:S04]  /*2a60*/  IMAD.WIDE.U32 R20, R19, R20, R12 ;  /* 0x0000001413147225 */ /* 0x001fc800078e000c */
[----:B------:R-:W-:Y:S01]  /*2a70*/  IMAD.X R11, R11, 0x1, R5, P1 ;  /* 0x000000010b0b7824 */ /* 0x000fe200008e0605 */
[----:B------:R-:W-:Y:S01]  /*2a80*/  LEA R8, P3, R20, R8, 0x1 ;  /* 0x0000000814087211 */ /* 0x000fe200078608ff */
[----:B------:R-:W-:-:S05]  /*2a90*/  IMAD.IADD R12, R167, 0x1, R21 ;  /* 0x00000001a70c7824 */ /* 0x000fca00078e0215 */
[----:B------:R-:W-:Y:S01]  /*2aa0*/  LEA.HI.X R9, R20, R9, R12, 0x1, P3 ;  /* 0x0000000914097211 */ /* 0x000fe200018f0c0c */
[----:B--2---:R-:W-:-:S04]  /*2ab0*/  IMAD.U32 R3, R18, 0x10000, RZ ;  /* 0x0001000012037824 */ /* 0x004fc800078e00ff */
[----:B------:R-:W-:-:S04]  /*2ac0*/  FMUL R3, R3, R22 ;  /* 0x0000001603037220 */ /* 0x000fc80000400000 */
[----:B------:R-:W-:-:S05]  /*2ad0*/  FFMA R3, R26, R23, R3 ;  /* 0x000000171a037223 */ /* 0x000fca0000000003 */
[----:B------:R-:W-:-:S05]  /*2ae0*/  F2FP.BF16.F32.PACK_AB R3, RZ, R3 ;  /* 0x00000003ff03723e */ /* 0x000fca00000010ff */
[----:B------:R0:W-:Y:S01]  /*2af0*/  @P2 STG.E.U16 desc[UR50][R10.64], R3 ;  /* 0x000000030a002986 */ /* 0x0001e2000c101532 */
[----:B------:R-:W-:Y:S05]  /*2b00*/  @!P0 BRA `(.L_x_36) ;  /* 0x0000000000048947 */ /* 0x000fea0003800000 */
[----:B------:R2:W5:Y:S02]  /*2b10*/  LDG.E.LTC128B.U16 R18, desc[UR50][R8.64+0x2] ;  /* 0x0000023208127981 */ /* 0x000564000c1e1520 */
.L_x_36:
[----:B------:R-:W-:Y:S05]  /*2b20*/  BSYNC B1 ;  /* 0x0000000000017941 */ /* 0x000fea0003800000 */
.L_x_35:
[----:B0----5:R-:W-:Y:S01]  /*2b30*/  IMAD.U32 R3, R18, 0x10000, RZ ;  /* 0x0001000012037824 */ /* 0x021fe200078e00ff */
[----:B------:R-:W-:Y:S01]  /*2b40*/  ISETP.GT.AND P1, PT, R0, 0x8, PT ;  /* 0x000000080000780c */ /* 0x000fe20003f24270 */
[----:B------:R-:W-:Y:S02]  /*2b50*/  BSSY B1, `(.L_x_37) ;  /* 0x0000008000017945 */ /* 0x000fe40003800000 */
[----:B------:R-:W-:Y:S01]  /*2b60*/  FMUL R12, R3, R22 ;  /* 0x00000016030c7220 */ /* 0x000fe20000400000 */
[----:B------:R-:W-:-:S03]  /*2b70*/  ISETP.GT.AND P2, PT, R2, RZ, P1 ;  /* 0x000000ff0200720c */ /* 0x000fc60000f44270 */
[----:B------:R-:W-:-:S05]  /*2b80*/  FFMA R12, R27, R23, R12 ;  /* 0x000000171b0c7223 */ /* 0x000fca000000000c */
[----:B------:R-:W-:-:S05]  /*2b90*/  F2FP.BF16.F32.PACK_AB R12, RZ, R12 ;  /* 0x0000000cff0c723e */ /* 0x000fca00000010ff */
[----:B------:R0:W-:Y:S01]  /*2ba0*/  @P0 STG.E.U16 desc[UR50][R10.64+0x2], R12 ;  /* 0x0000020c0a000986 */ /* 0x0001e2000c101532 */
[----:B------:R-:W-:Y:S05]  /*2bb0*/  @!P2 BRA `(.L_x_38) ;  /* 0x000000000004a947 */ /* 0x000fea0003800000 */
[----:B------:R3:W5:Y:S02]  /*2bc0*/  LDG.E.LTC128B.U16 R18, desc[UR50][R6.64+0x10] ;  /* 0x0000103206127981 */ /* 0x000764000c1e1520 */
.L_x_38:
[----:B------:R-:W-:Y:S05]  /*2bd0*/  BSYNC B1 ;  /* 0x0000000000017941 */ /* 0x000fea0003800000 */
.L_x_37:
[----:B-----5:R-:W-:Y:S01]  /*2be0*/  IMAD.U32 R3, R18, 0x10000, RZ ;  /* 0x0001000012037824 */ /* 0x020fe200078e00ff */
        /* <DEDUP_REMOVED lines=9> */
.L_x_40:
[----:B------:R-:W-:Y:S05]  /*2c80*/  BSYNC B1 ;  /* 0x0000000000017941 */ /* 0x000fea0003800000 */
.L_x_39:
[----:B----45:R-:W-:Y:S01]  /*2c90*/  IMAD.U32 R3, R18, 0x10000, RZ ;  /* 0x0001000012037824 */ /* 0x030fe200078e00ff */
[----:B------:R-:W-:Y:S01]  /*2ca0*/  ISETP.GT.AND P1, PT, R2, 0x8, P1 ;  /* 0x000000080200780c */ /* 0x000fe20000f24270 */
[----:B------:R-:W-:Y:S02]  /*2cb0*/  BSSY B1, `(.L_x_41) ;  /* 0x0000007000017945 */ /* 0x000fe40003800000 */
[----:B0-----:R-:W-:-:S04]  /*2cc0*/  FMUL R12, R3, R22 ;  /* 0x00000016030c7220 */ /* 0x001fc80000400000 */
[----:B------:R-:W-:-:S05]  /*2cd0*/  FFMA R12, R29, R23, R12 ;  /* 0x000000171d0c7223 */ /* 0x000fca000000000c */
[----:B------:R-:W-:-:S05]  /*2ce0*/  F2FP.BF16.F32.PACK_AB R12, RZ, R12 ;  /* 0x0000000cff0c723e */ /* 0x000fca00000010ff */
[----:B------:R0:W-:Y:S01]  /*2cf0*/  @P3 STG.E.U16 desc[UR50][R4.64+0x12], R12 ;  /* 0x0000120c04003986 */ /* 0x0001e2000c101532 */
[----:B------:R-:W-:Y:S05]  /*2d00*/  @!P1 BRA `(.L_x_42) ;  /* 0x0000000000049947 */ /* 0x000fea0003800000 */
[----:B------:R4:W5:Y:S02]  /*2d10*/  LDG.E.LTC128B.U16 R18, desc[UR50][R8.64+0x10] ;  /* 0x0000103208127981 */ /* 0x000964000c1e1520 */
.L_x_42:
[----:B------:R-:W-:Y:S05]  /*2d20*/  BSYNC B1 ;  /* 0x0000000000017941 */ /* 0x000fea0003800000 */
.L_x_41:
[----:B-----5:R-:W-:Y:S01]  /*2d30*/  IMAD.U32 R3, R18, 0x10000, RZ ;  /* 0x0001000012037824 */ /* 0x020fe200078e00ff */
[----:B------:R-:W-:Y:S01]  /*2d40*/  ISETP.GT.AND P0, PT, R2, 0x8, P0 ;  /* 0x000000080200780c */ /* 0x000fe20000704270 */
[----:B------:R-:W-:Y:S02]  /*2d50*/  BSSY B1, `(.L_x_43) ;  /* 0x0000007000017945 */ /* 0x000fe40003800000 */
[----:B------:R-:W-:-:S04]  /*2d60*/  FMUL R3, R3, R22 ;  /* 0x0000001603037220 */ /* 0x000fc80000400000 */
[----:B------:R-:W-:-:S05]  /*2d70*/  FFMA R3, R30, R23, R3 ;  /* 0x000000171e037223 */ /* 0x000fca0000000003 */
[----:B------:R-:W-:-:S05]  /*2d80*/  F2FP.BF16.F32.PACK_AB R3, RZ, R3 ;  /* 0x00000003ff03723e */ /* 0x000fca00000010ff */
[----:B------:R0:W-:Y:S01]  /*2d90*/  @P1 STG.E.U16 desc[UR50][R10.64+0x10], R3 ;  /* 0x000010030a001986 */ /* 0x0001e2000c101532 */
[----:B------:R-:W-:Y:S05]  /*2da0*/  @!P0 BRA `(.L_x_44) ;  /* 0x0000000000048947 */ /* 0x000fea0003800000 */
[----:B------:R0:W5:Y:S02]  /*2db0*/  LDG.E.LTC128B.U16 R18, desc[UR50][R8.64+0x12] ;  /* 0x0000123208127981 */ /* 0x000164000c1e1520 */
.L_x_44:
[----:B------:R-:W-:Y:S05]  /*2dc0*/  BSYNC B1 ;  /* 0x0000000000017941 */ /* 0x000fea0003800000 */
.L_x_43:
        /* <DEDUP_REMOVED lines=10> */
.L_x_46:
[----:B------:R-:W-:Y:S05]  /*2e70*/  BSYNC B1 ;  /* 0x0000000000017941 */ /* 0x000fea0003800000 */
.L_x_45:
        /* <DEDUP_REMOVED lines=10> */
.L_x_48:
[----:B------:R-:W-:Y:S05]  /*2f20*/  BSYNC B1 ;  /* 0x0000000000017941 */ /* 0x000fea0003800000 */
.L_x_47:
[----:B0----5:R-:W-:Y:S01]  /*2f30*/  IMAD.U32 R3, R18, 0x10000, RZ ;  /* 0x0001000012037824 */ /* 0x021fe200078e00ff */
        /* <DEDUP_REMOVED lines=8> */
.L_x_50:
[----:B------:R-:W-:Y:S05]  /*2fc0*/  BSYNC B1 ;  /* 0x0000000000017941 */ /* 0x000fea0003800000 */
.L_x_49:
        /* <DEDUP_REMOVED lines=9> */
.L_x_52:
[----:B------:R-:W-:Y:S05]  /*3060*/  BSYNC B1 ;  /* 0x0000000000017941 */ /* 0x000fea0003800000 */
.L_x_51:
        /* <DEDUP_REMOVED lines=10> */
.L_x_54:
[----:B------:R-:W-:Y:S05]  /*3110*/  BSYNC B1 ;  /* 0x0000000000017941 */ /* 0x000fea0003800000 */
.L_x_53:
        /* <DEDUP_REMOVED lines=10> */
.L_x_56:
[----:B------:R-:W-:Y:S05]  /*31c0*/  BSYNC B1 ;  /* 0x0000000000017941 */ /* 0x000fea0003800000 */
.L_x_55:
        /* <DEDUP_REMOVED lines=9> */
.L_x_58:
[----:B------:R-:W-:Y:S05]  /*3260*/  BSYNC B1 ;  /* 0x0000000000017941 */ /* 0x000fea0003800000 */
.L_x_57:
        /* <DEDUP_REMOVED lines=9> */
.L_x_60:
[----:B------:R-:W-:Y:S05]  /*3300*/  BSYNC B1 ;  /* 0x0000000000017941 */ /* 0x000fea0003800000 */
.L_x_59:
        /* <DEDUP_REMOVED lines=10> */
.L_x_62:
[----:B------:R-:W-:Y:S05]  /*33b0*/  BSYNC B1 ;  /* 0x0000000000017941 */ /* 0x000fea0003800000 */
.L_x_61:
        /* <DEDUP_REMOVED lines=10> */
.L_x_64:
[----:B------:R-:W-:Y:S05]  /*3460*/  BSYNC B1 ;  /* 0x0000000000017941 */ /* 0x000fea0003800000 */
.L_x_63:
        /* <DEDUP_REMOVED lines=9> */
.L_x_66:
[----:B------:R-:W-:Y:S05]  /*3500*/  BSYNC B1 ;  /* 0x0000000000017941 */ /* 0x000fea0003800000 */
.L_x_65:
        /* <DEDUP_REMOVED lines=9> */
.L_x_68:
[----:B------:R-:W-:Y:S05]  /*35a0*/  BSYNC B1 ;  /* 0x0000000000017941 */ /* 0x000fea0003800000 */
.L_x_67:
        /* <DEDUP_REMOVED lines=10> */
.L_x_70:
[----:B------:R-:W-:Y:S05]  /*3650*/  BSYNC B1 ;  /* 0x0000000000017941 */ /* 0x000fea0003800000 */
.L_x_69:
        /* <DEDUP_REMOVED lines=10> */
.L_x_72:
[----:B------:R-:W-:Y:S05]  /*3700*/  BSYNC B1 ;  /* 0x0000000000017941 */ /* 0x000fea0003800000 */
.L_x_71:
        /* <DEDUP_REMOVED lines=9> */
.L_x_74:
[----:B------:R-:W-:Y:S05]  /*37a0*/  BSYNC B1 ;  /* 0x0000000000017941 */ /* 0x000fea0003800000 */
.L_x_73:
        /* <DEDUP_REMOVED lines=9> */
.L_x_76:
[----:B------:R-:W-:Y:S05]  /*3840*/  BSYNC B1 ;  /* 0x0000000000017941 */ /* 0x000fea0003800000 */
.L_x_75:
        /* <DEDUP_REMOVED lines=10> */
.L_x_78:
[----:B------:R-:W-:Y:S05]  /*38f0*/  BSYNC B1 ;  /* 0x0000000000017941 */ /* 0x000fea0003800000 */
.L_x_77:
        /* <DEDUP_REMOVED lines=10> */
.L_x_80:
[----:B------:R-:W-:Y:S05]  /*39a0*/  BSYNC B1 ;  /* 0x0000000000017941 */ /* 0x000fea0003800000 */
.L_x_79:
        /* <DEDUP_REMOVED lines=9> */
.L_x_82:
[----:B------:R-:W-:Y:S05]  /*3a40*/  BSYNC B1 ;  /* 0x0000000000017941 */ /* 0x000fea0003800000 */
.L_x_81:
        /* <DEDUP_REMOVED lines=9> */
.L_x_84:
[----:B------:R-:W-:Y:S05]  /*3ae0*/  BSYNC B1 ;  /* 0x0000000000017941 */ /* 0x000fea0003800000 */
.L_x_83:
        /* <DEDUP_REMOVED lines=10> */
.L_x_86:
[----:B------:R-:W-:Y:S05]  /*3b90*/  BSYNC B1 ;  /* 0x0000000000017941 */ /* 0x000fea0003800000 */
.L_x_85:
        /* <DEDUP_REMOVED lines=10> */
.L_x_88:
[----:B------:R-:W-:Y:S05]  /*3c40*/  BSYNC B1 ;  /* 0x0000000000017941 */ /* 0x000fea0003800000 */
.L_x_87:
        /* <DEDUP_REMOVED lines=9> */
.L_x_90:
[----:B------:R-:W-:Y:S05]  /*3ce0*/  BSYNC B1 ;  /* 0x0000000000017941 */ /* 0x000fea0003800000 */
.L_x_89:
        /* <DEDUP_REMOVED lines=9> */
.L_x_92:
[----:B------:R-:W-:Y:S05]  /*3d80*/  BSYNC B1 ;  /* 0x0000000000017941 */ /* 0x000fea0003800000 */
.L_x_91:
        /* <DEDUP_REMOVED lines=10> */
.L_x_94:
[----:B------:R-:W-:Y:S05]  /*3e30*/  BSYNC B1 ;  /* 0x0000000000017941 */ /* 0x000fea0003800000 */
.L_x_93:
        /* <DEDUP_REMOVED lines=10> */
.L_x_96:
[----:B------:R-:W-:Y:S05]  /*3ee0*/  BSYNC B1 ;  /* 0x0000000000017941 */ /* 0x000fea0003800000 */
.L_x_95:
        /* <DEDUP_REMOVED lines=9> */
.L_x_98:
[----:B------:R-:W-:Y:S05]  /*3f80*/  BSYNC B1 ;  /* 0x0000000000017941 */ /* 0x000fea0003800000 */
.L_x_97:
        /* <DEDUP_REMOVED lines=9> */
.L_x_100:
[----:B------:R-:W-:Y:S05]  /*4020*/  BSYNC B1 ;  /* 0x0000000000017941 */ /* 0x000fea0003800000 */
.L_x_99:
        /* <DEDUP_REMOVED lines=10> */
.L_x_102:
[----:B------:R-:W-:Y:S05]  /*40d0*/  BSYNC B1 ;  /* 0x0000000000017941 */ /* 0x000fea0003800000 */
.L_x_101:
        /* <DEDUP_REMOVED lines=10> */
.L_x_104:
[----:B------:R-:W-:Y:S05]  /*4180*/  BSYNC B1 ;  /* 0x0000000000017941 */ /* 0x000fea0003800000 */
.L_x_103:
        /* <DEDUP_REMOVED lines=9> */
.L_x_106:
[----:B------:R-:W-:Y:S05]  /*4220*/  BSYNC B1 ;  /* 0x0000000000017941 */ /* 0x000fea0003800000 */
.L_x_105:
        /* <DEDUP_REMOVED lines=9> */
.L_x_108:
[----:B------:R-:W-:Y:S05]  /*42c0*/  BSYNC B1 ;  /* 0x0000000000017941 */ /* 0x000fea0003800000 */
.L_x_107:
        /* <DEDUP_REMOVED lines=10> */
.L_x_110:
[----:B------:R-:W-:Y:S05]  /*4370*/  BSYNC B1 ;  /* 0x0000000000017941 */ /* 0x000fea0003800000 */
.L_x_109:
        /* <DEDUP_REMOVED lines=10> */
.L_x_112:
[----:B------:R-:W-:Y:S05]  /*4420*/  BSYNC B1 ;  /* 0x0000000000017941 */ /* 0x000fea0003800000 */
.L_x_111:
        /* <DEDUP_REMOVED lines=9> */
.L_x_114:
[----:B------:R-:W-:Y:S05]  /*44c0*/  BSYNC B1 ;  /* 0x0000000000017941 */ /* 0x000fea0003800000 */
.L_x_113:
        /* <DEDUP_REMOVED lines=9> */
.L_x_116:
[----:B------:R-:W-:Y:S05]  /*4560*/  BSYNC B1 ;  /* 0x0000000000017941 */ /* 0x000fea0003800000 */
.L_x_115:
        /* <DEDUP_REMOVED lines=10> */
.L_x_118:
[----:B------:R-:W-:Y:S05]  /*4610*/  BSYNC B1 ;  /* 0x0000000000017941 */ /* 0x000fea0003800000 */
.L_x_117:
        /* <DEDUP_REMOVED lines=10> */
.L_x_120:
[----:B------:R-:W-:Y:S05]  /*46c0*/  BSYNC B1 ;  /* 0x0000000000017941 */ /* 0x000fea0003800000 */
.L_x_119:
        /* <DEDUP_REMOVED lines=9> */
.L_x_122:
[----:B------:R-:W-:Y:S05]  /*4760*/  BSYNC B1 ;  /* 0x0000000000017941 */ /* 0x000fea0003800000 */
.L_x_121:
        /* <DEDUP_REMOVED lines=9> */
.L_x_124:
[----:B------:R-:W-:Y:S05]  /*4800*/  BSYNC B1 ;  /* 0x0000000000017941 */ /* 0x000fea0003800000 */
.L_x_123:
        /* <DEDUP_REMOVED lines=10> */
.L_x_126:
[----:B------:R-:W-:Y:S05]  /*48b0*/  BSYNC B1 ;  /* 0x0000000000017941 */ /* 0x000fea0003800000 */
.L_x_125:
        /* <DEDUP_REMOVED lines=10> */
.L_x_128:
[----:B------:R-:W-:Y:S05]  /*4960*/  BSYNC B1 ;  /* 0x0000000000017941 */ /* 0x000fea0003800000 */
.L_x_127:
        /* <DEDUP_REMOVED lines=9> */
.L_x_130:
[----:B------:R-:W-:Y:S05]  /*4a00*/  BSYNC B1 ;  /* 0x0000000000017941 */ /* 0x000fea0003800000 */
.L_x_129:
        /* <DEDUP_REMOVED lines=9> */
.L_x_132:
[----:B------:R-:W-:Y:S05]  /*4aa0*/  BSYNC B1 ;  /* 0x0000000000017941 */ /* 0x000fea0003800000 */
.L_x_131:
        /* <DEDUP_REMOVED lines=10> */
.L_x_134:
[----:B------:R-:W-:Y:S05]  /*4b50*/  BSYNC B1 ;  /* 0x0000000000017941 */ /* 0x000fea0003800000 */
.L_x_133:
        /* <DEDUP_REMOVED lines=10> */
.L_x_136:
[----:B------:R-:W-:Y:S05]  /*4c00*/  BSYNC B1 ;  /* 0x0000000000017941 */ /* 0x000fea0003800000 */
.L_x_135:
        /* <DEDUP_REMOVED lines=9> */
.L_x_138:
[----:B------:R-:W-:Y:S05]  /*4ca0*/  BSYNC B1 ;  /* 0x0000000000017941 */ /* 0x000fea0003800000 */
.L_x_137:
        /* <DEDUP_REMOVED lines=9> */
.L_x_140:
[----:B------:R-:W-:Y:S05]  /*4d40*/  BSYNC B1 ;  /* 0x0000000000017941 */ /* 0x000fea0003800000 */
.L_x_139:
        /* <DEDUP_REMOVED lines=10> */
.L_x_142:
[----:B------:R-:W-:Y:S05]  /*4df0*/  BSYNC B1 ;  /* 0x0000000000017941 */ /* 0x000fea0003800000 */
.L_x_141:
        /* <DEDUP_REMOVED lines=10> */
.L_x_144:
[----:B------:R-:W-:Y:S05]  /*4ea0*/  BSYNC B1 ;  /* 0x0000000000017941 */ /* 0x000fea0003800000 */
.L_x_143:
        /* <DEDUP_REMOVED lines=9> */
.L_x_146:
[----:B------:R-:W-:Y:S05]  /*4f40*/  BSYNC B1 ;  /* 0x0000000000017941 */ /* 0x000fea0003800000 */
.L_x_145:
        /* <DEDUP_REMOVED lines=9> */
.L_x_148:
[----:B------:R-:W-:Y:S05]  /*4fe0*/  BSYNC B1 ;  /* 0x0000000000017941 */ /* 0x000fea0003800000 */
.L_x_147:
        /* <DEDUP_REMOVED lines=10> */
.L_x_150:
[----:B------:R-:W-:Y:S05]  /*5090*/  BSYNC B1 ;  /* 0x0000000000017941 */ /* 0x000fea0003800000 */
.L_x_149:
        /* <DEDUP_REMOVED lines=10> */
.L_x_152:
[----:B------:R-:W-:Y:S05]  /*5140*/  BSYNC B1 ;  /* 0x0000000000017941 */ /* 0x000fea0003800000 */
.L_x_151:
        /* <DEDUP_REMOVED lines=9> */
.L_x_154:
[----:B------:R-:W-:Y:S05]  /*51e0*/  BSYNC B1 ;  /* 0x0000000000017941 */ /* 0x000fea0003800000 */
.L_x_153:
        /* <DEDUP_REMOVED lines=9> */
.L_x_156:
[----:B------:R-:W-:Y:S05]  /*5280*/  BSYNC B1 ;  /* 0x0000000000017941 */ /* 0x000fea0003800000 */
.L_x_155:
        /* <DEDUP_REMOVED lines=10> */
.L_x_158:
[----:B------:R-:W-:Y:S05]  /*5330*/  BSYNC B1 ;  /* 0x0000000000017941 */ /* 0x000fea0003800000 */
.L_x_157:
        /* <DEDUP_REMOVED lines=10> */
.L_x_160:
[----:B------:R-:W-:Y:S05]  /*53e0*/  BSYNC B1 ;  /* 0x0000000000017941 */ /* 0x000fea0003800000 */
.L_x_159:
        /* <DEDUP_REMOVED lines=9> */
.L_x_162:
[----:B------:R-:W-:Y:S05]  /*5480*/  BSYNC B1 ;  /* 0x0000000000017941 */ /* 0x000fea0003800000 */
.L_x_161:
        /* <DEDUP_REMOVED lines=9> */
.L_x_164:
[----:B------:R-:W-:Y:S05]  /*5520*/  BSYNC B1 ;  /* 0x0000000000017941 */ /* 0x000fea0003800000 */
.L_x_163:
        /* <DEDUP_REMOVED lines=10> */
.L_x_166:
[----:B------:R-:W-:Y:S05]  /*55d0*/  BSYNC B1 ;  /* 0x0000000000017941 */ /* 0x000fea0003800000 */
.L_x_165:
        /* <DEDUP_REMOVED lines=10> */
.L_x_168:
[----:B------:R-:W-:Y:S05]  /*5680*/  BSYNC B1 ;  /* 0x0000000000017941 */ /* 0x000fea0003800000 */
.L_x_167:
        /* <DEDUP_REMOVED lines=9> */
.L_x_170:
[----:B------:R-:W-:Y:S05]  /*5720*/  BSYNC B1 ;  /* 0x0000000000017941 */ /* 0x000fea0003800000 */
.L_x_169:
        /* <DEDUP_REMOVED lines=9> */
.L_x_172:
[----:B------:R-:W-:Y:S05]  /*57c0*/  BSYNC B1 ;  /* 0x0000000000017941 */ /* 0x000fea0003800000 */
.L_x_171:
        /* <DEDUP_REMOVED lines=10> */
.L_x_174:
[----:B------:R-:W-:Y:S05]  /*5870*/  BSYNC B1 ;  /* 0x0000000000017941 */ /* 0x000fea0003800000 */
.L_x_173:
        /* <DEDUP_REMOVED lines=10> */
.L_x_176:
[----:B------:R-:W-:Y:S05]  /*5920*/  BSYNC B1 ;  /* 0x0000000000017941 */ /* 0x000fea0003800000 */
.L_x_175:
        /* <DEDUP_REMOVED lines=9> */
.L_x_178:
[----:B------:R-:W-:Y:S05]  /*59c0*/  BSYNC B1 ;  /* 0x0000000000017941 */ /* 0x000fea0003800000 */
.L_x_177:
        /* <DEDUP_REMOVED lines=9> */
.L_x_180:
[----:B------:R-:W-:Y:S05]  /*5a60*/  BSYNC B1 ;  /* 0x0000000000017941 */ /* 0x000fea0003800000 */
.L_x_179:
        /* <DEDUP_REMOVED lines=10> */
.L_x_182:
[----:B------:R-:W-:Y:S05]  /*5b10*/  BSYNC B1 ;  /* 0x0000000000017941 */ /* 0x000fea0003800000 */
.L_x_181:
        /* <DEDUP_REMOVED lines=10> */
.L_x_184:
[----:B------:R-:W-:Y:S05]  /*5bc0*/  BSYNC B1 ;  /* 0x0000000000017941 */ /* 0x000fea0003800000 */
.L_x_183:
        /* <DEDUP_REMOVED lines=9> */
.L_x_186:
[----:B------:R-:W-:Y:S05]  /*5c60*/  BSYNC B1 ;  /* 0x0000000000017941 */ /* 0x000fea0003800000 */
.L_x_185:
        /* <DEDUP_REMOVED lines=9> */
.L_x_188:
[----:B------:R-:W-:Y:S05]  /*5d00*/  BSYNC B1 ;  /* 0x0000000000017941 */ /* 0x000fea0003800000 */
.L_x_187:
        /* <DEDUP_REMOVED lines=10> */
.L_x_190:
[----:B------:R-:W-:Y:S05]  /*5db0*/  BSYNC B1 ;  /* 0x0000000000017941 */ /* 0x000fea0003800000 */
.L_x_189:
        /* <DEDUP_REMOVED lines=10> */
.L_x_192:
[----:B------:R-:W-:Y:S05]  /*5e60*/  BSYNC B1 ;  /* 0x0000000000017941 */ /* 0x000fea0003800000 */
.L_x_191:
        /* <DEDUP_REMOVED lines=9> */
.L_x_194:
[----:B------:R-:W-:Y:S05]  /*5f00*/  BSYNC B1 ;  /* 0x0000000000017941 */ /* 0x000fea0003800000 */
.L_x_193:
        /* <DEDUP_REMOVED lines=9> */
.L_x_196:
[----:B------:R-:W-:Y:S05]  /*5fa0*/  BSYNC B1 ;  /* 0x0000000000017941 */ /* 0x000fea0003800000 */
.L_x_195:
        /* <DEDUP_REMOVED lines=10> */
.L_x_198:
[----:B------:R-:W-:Y:S05]  /*6050*/  BSYNC B1 ;  /* 0x0000000000017941 */ /* 0x000fea0003800000 */
.L_x_197:
        /* <DEDUP_REMOVED lines=10> */
.L_x_200:
[----:B------:R-:W-:Y:S05]  /*6100*/  BSYNC B1 ;  /* 0x0000000000017941 */ /* 0x000fea0003800000 */
.L_x_199:
        /* <DEDUP_REMOVED lines=9> */
.L_x_202:
[----:B------:R-:W-:Y:S05]  /*61a0*/  BSYNC B1 ;  /* 0x0000000000017941 */ /* 0x000fea0003800000 */
.L_x_201:
        /* <DEDUP_REMOVED lines=9> */
.L_x_204:
[----:B------:R-:W-:Y:S05]  /*6240*/  BSYNC B1 ;  /* 0x0000000000017941 */ /* 0x000fea0003800000 */
.L_x_203:
        /* <DEDUP_REMOVED lines=10> */
.L_x_206:
[----:B------:R-:W-:Y:S05]  /*62f0*/  BSYNC B1 ;  /* 0x0000000000017941 */ /* 0x000fea0003800000 */
.L_x_205:
        /* <DEDUP_REMOVED lines=10> */
.L_x_208:
[----:B------:R-:W-:Y:S05]  /*63a0*/  BSYNC B1 ;  /* 0x0000000000017941 */ /* 0x000fea0003800000 */
.L_x_207:
        /* <DEDUP_REMOVED lines=9> */
.L_x_210:
[----:B------:R-:W-:Y:S05]  /*6440*/  BSYNC B1 ;  /* 0x0000000000017941 */ /* 0x000fea0003800000 */
.L_x_209:
        /* <DEDUP_REMOVED lines=9> */
.L_x_212:
[----:B------:R-:W-:Y:S05]  /*64e0*/  BSYNC B1 ;  /* 0x0000000000017941 */ /* 0x000fea0003800000 */
.L_x_211:
        /* <DEDUP_REMOVED lines=10> */
.L_x_214:
[----:B------:R-:W-:Y:S05]  /*6590*/  BSYNC B1 ;  /* 0x0000000000017941 */ /* 0x000fea0003800000 */
.L_x_213:
        /* <DEDUP_REMOVED lines=10> */
.L_x_216:
[----:B------:R-:W-:Y:S05]  /*6640*/  BSYNC B1 ;  /* 0x0000000000017941 */ /* 0x000fea0003800000 */
.L_x_215:
        /* <DEDUP_REMOVED lines=9> */
.L_x_218:
[----:B------:R-:W-:Y:S05]  /*66e0*/  BSYNC B1 ;  /* 0x0000000000017941 */ /* 0x000fea0003800000 */
.L_x_217:
        /* <DEDUP_REMOVED lines=9> */
.L_x_220:
[----:B------:R-:W-:Y:S05]  /*6780*/  BSYNC B1 ;  /* 0x0000000000017941 */ /* 0x000fea0003800000 */
.L_x_219:
        /* <DEDUP_REMOVED lines=10> */
.L_x_222:
[----:B------:R-:W-:Y:S05]  /*6830*/  BSYNC B1 ;  /* 0x0000000000017941 */ /* 0x000fea0003800000 */
.L_x_221:
        /* <DEDUP_REMOVED lines=10> */
.L_x_224:
[----:B------:R-:W-:Y:S05]  /*68e0*/  BSYNC B1 ;  /* 0x0000000000017941 */ /* 0x000fea0003800000 */
.L_x_223:
        /* <DEDUP_REMOVED lines=9> */
.L_x_226:
[----:B------:R-:W-:Y:S05]  /*6980*/  BSYNC B1 ;  /* 0x0000000000017941 */ /* 0x000fea0003800000 */
.L_x_225:
        /* <DEDUP_REMOVED lines=9> */
.L_x_228:
[----:B------:R-:W-:Y:S05]  /*6a20*/  BSYNC B1 ;  /* 0x0000000000017941 */ /* 0x000fea0003800000 */
.L_x_227:
        /* <DEDUP_REMOVED lines=10> */
.L_x_230:
[----:B------:R-:W-:Y:S05]  /*6ad0*/  BSYNC B1 ;  /* 0x0000000000017941 */ /* 0x000fea0003800000 */
.L_x_229:
        /* <DEDUP_REMOVED lines=10> */
.L_x_232:
[----:B------:R-:W-:Y:S05]  /*6b80*/  BSYNC B1 ;  /* 0x0000000000017941 */ /* 0x000fea0003800000 */
.L_x_231:
        /* <DEDUP_REMOVED lines=9> */
.L_x_234:
[----:B------:R-:W-:Y:S05]  /*6c20*/  BSYNC B1 ;  /* 0x0000000000017941 */ /* 0x000fea0003800000 */
.L_x_233:
        /* <DEDUP_REMOVED lines=9> */
.L_x_236:
[----:B------:R-:W-:Y:S05]  /*6cc0*/  BSYNC B1 ;  /* 0x0000000000017941 */ /* 0x000fea0003800000 */
.L_x_235:
        /* <DEDUP_REMOVED lines=10> */
.L_x_238:
[----:B------:R-:W-:Y:S05]  /*6d70*/  BSYNC B1 ;  /* 0x0000000000017941 */ /* 0x000fea0003800000 */
.L_x_237:
        /* <DEDUP_REMOVED lines=10> */
.L_x_240:
[----:B------:R-:W-:Y:S05]  /*6e20*/  BSYNC B1 ;  /* 0x0000000000017941 */ /* 0x000fea0003800000 */
.L_x_239:
        /* <DEDUP_REMOVED lines=9> */
.L_x_242:
[----:B------:R-:W-:Y:S05]  /*6ec0*/  BSYNC B1 ;  /* 0x0000000000017941 */ /* 0x000fea0003800000 */
.L_x_241:
        /* <DEDUP_REMOVED lines=9> */
.L_x_244:
[----:B------:R-:W-:Y:S05]  /*6f60*/  BSYNC B1 ;  /* 0x0000000000017941 */ /* 0x000fea0003800000 */
.L_x_243:
        /* <DEDUP_REMOVED lines=10> */
.L_x_246:
[----:B------:R-:W-:Y:S05]  /*7010*/  BSYNC B1 ;  /* 0x0000000000017941 */ /* 0x000fea0003800000 */
.L_x_245:
        /* <DEDUP_REMOVED lines=10> */
.L_x_248:
[----:B------:R-:W-:Y:S05]  /*70c0*/  BSYNC B1 ;  /* 0x0000000000017941 */ /* 0x000fea0003800000 */
.L_x_247:
        /* <DEDUP_REMOVED lines=9> */
.L_x_250:
[----:B------:R-:W-:Y:S05]  /*7160*/  BSYNC B1 ;  /* 0x0000000000017941 */ /* 0x000fea0003800000 */
.L_x_249:
        /* <DEDUP_REMOVED lines=9> */
.L_x_252:
[----:B------:R-:W-:Y:S05]  /*7200*/  BSYNC B1 ;  /* 0x0000000000017941 */ /* 0x000fea0003800000 */
.L_x_251:
        /* <DEDUP_REMOVED lines=10> */
.L_x_254:
[----:B------:R-:W-:Y:S05]  /*72b0*/  BSYNC B1 ;  /* 0x0000000000017941 */ /* 0x000fea0003800000 */
.L_x_253:
        /* <DEDUP_REMOVED lines=10> */
.L_x_256:
[----:B------:R-:W-:Y:S05]  /*7360*/  BSYNC B1 ;  /* 0x0000000000017941 */ /* 0x000fea0003800000 */
.L_x_255:
        /* <DEDUP_REMOVED lines=9> */
.L_x_258:
[----:B------:R-:W-:Y:S05]  /*7400*/  BSYNC B1 ;  /* 0x0000000000017941 */ /* 0x000fea0003800000 */
.L_x_257:
        /* <DEDUP_REMOVED lines=9> */
.L_x_260:
[----:B------:R-:W-:Y:S05]  /*74a0*/  BSYNC B1 ;  /* 0x0000000000017941 */ /* 0x000fea0003800000 */
.L_x_259:
        /* <DEDUP_REMOVED lines=10> */
.L_x_262:
[----:B------:R-:W-:Y:S05]  /*7550*/  BSYNC B1 ;  /* 0x0000000000017941 */ /* 0x000fea0003800000 */
.L_x_261:
        /* <DEDUP_REMOVED lines=10> */
.L_x_264:
[----:B------:R-:W-:Y:S05]  /*7600*/  BSYNC B1 ;  /* 0x0000000000017941 */ /* 0x000fea0003800000 */
.L_x_263:
        /* <DEDUP_REMOVED lines=9> */
.L_x_266:
[----:B------:R-:W-:Y:S05]  /*76a0*/  BSYNC B1 ;  /* 0x0000000000017941 */ /* 0x000fea0003800000 */
.L_x_265:
        /* <DEDUP_REMOVED lines=9> */
.L_x_268:
[----:B------:R-:W-:Y:S05]  /*7740*/  BSYNC B1 ;  /* 0x0000000000017941 */ /* 0x000fea0003800000 */
.L_x_267:
        /* <DEDUP_REMOVED lines=10> */
.L_x_270:
[----:B------:R-:W-:Y:S05]  /*77f0*/  BSYNC B1 ;  /* 0x0000000000017941 */ /* 0x000fea0003800000 */
.L_x_269:
        /* <DEDUP_REMOVED lines=10> */
.L_x_272:
[----:B------:R-:W-:Y:S05]  /*78a0*/  BSYNC B1 ;  /* 0x0000000000017941 */ /* 0x000fea0003800000 */
.L_x_271:
        /* <DEDUP_REMOVED lines=9> */
.L_x_274:
[----:B------:R-:W-:Y:S05]  /*7940*/  BSYNC B1 ;  /* 0x0000000000017941 */ /* 0x000fea0003800000 */
.L_x_273:
        /* <DEDUP_REMOVED lines=9> */
.L_x_276:
[----:B------:R-:W-:Y:S05]  /*79e0*/  BSYNC B1 ;  /* 0x0000000000017941 */ /* 0x000fea0003800000 */
.L_x_275:
        /* <DEDUP_REMOVED lines=10> */
.L_x_278:
[----:B------:R-:W-:Y:S05]  /*7a90*/  BSYNC B1 ;  /* 0x0000000000017941 */ /* 0x000fea0003800000 */
.L_x_277:
        /* <DEDUP_REMOVED lines=10> */
.L_x_280:
[----:B------:R-:W-:Y:S05]  /*7b40*/  BSYNC B1 ;  /* 0x0000000000017941 */ /* 0x000fea0003800000 */
.L_x_279:
        /* <DEDUP_REMOVED lines=9> */
.L_x_282:
[----:B------:R-:W-:Y:S05]  /*7be0*/  BSYNC B1 ;  /* 0x0000000000017941 */ /* 0x000fea0003800000 */
.L_x_281:
[----:B-----5:R-:W-:Y:S01]  /*7bf0*/  IMAD.U32 R3, R18, 0x10000, RZ ;  /* 0x0001000012037824 */ /* 0x020fe200078e00ff */
[----:B------:R-:W-:Y:S01]  /*7c00*/  ISETP.GT.AND P0, PT, R2, 0x8, P0 ;  /* 0x000000080200780c */ /* 0x000fe20000704270 */
[----:B0-----:R-:W-:Y:S01]  /*7c10*/  @P1 IMAD.MOV.U32 R4, RZ, RZ, R10 ;  /* 0x000000ffff041224 */ /* 0x001fe200078e000a */
[----:B------:R-:W-:Y:S01]  /*7c20*/  BSSY B1, `(.L_x_283) ;  /* 0x0000008000017945 */ /* 0x000fe20003800000 */
[----:B------:R-:W-:Y:S01]  /*7c30*/  FMUL R3, R3, R22 ;  /* 0x0000001603037220 */ /* 0x000fe20000400000 */
[----:B------:R-:W-:-:S03]  /*7c40*/  @P1 IMAD.MOV.U32 R5, RZ, RZ, R11 ;  /* 0x000000ffff051224 */ /* 0x000fc600078e000b */
[----:B------:R-:W-:-:S05]  /*7c50*/  FFMA R3, R150, R23, R3 ;  /* 0x0000001796037223 */ /* 0x000fca0000000003 */
[----:B------:R-:W-:-:S05]  /*7c60*/  F2FP.BF16.F32.PACK_AB R3, RZ, R3 ;  /* 0x00000003ff03723e */ /* 0x000fca00000010ff */
[----:B------:R0:W-:Y:S01]  /*7c70*/  @P1 STG.E.U16 desc[UR50][R4.64+0x1f0], R3 ;  /* 0x0001f00304001986 */ /* 0x0001e2000c101532 */
[----:B------:R-:W-:Y:S05]  /*7c80*/  @!P0 BRA `(.L_x_284) ;  /* 0x0000000000048947 */ /* 0x000fea0003800000 */
[----:B------:R0:W5:Y:S02]  /*7c90*/  LDG.E.LTC128B.U16 R18, desc[UR50][R8.64+0x1f2] ;  /* 0x0001f23208127981 */ /* 0x000164000c1e1520 */
.L_x_284:
[----:B------:R-:W-:Y:S05]  /*7ca0*/  BSYNC B1 ;  /* 0x0000000000017941 */ /* 0x000fea0003800000 */
.L_x_283:
[----:B------:R-:W-:Y:S05]  /*7cb0*/  @!P0 BRA `(.L_x_285) ;  /* 0x0000002400508947 */ /* 0x000fea0003800000 */
[----:B0----5:R-:W-:-:S04]  /*7cc0*/  IMAD.U32 R3, R18, 0x10000, RZ ;  /* 0x0001000012037824 */ /* 0x021fc800078e00ff */
[----:B------:R-:W-:-:S04]  /*7cd0*/  FMUL R0, R3, R22 ;  /* 0x0000001603007220 */ /* 0x000fc80000400000 */
[----:B------:R-:W-:-:S05]  /*7ce0*/  FFMA R0, R151, R23, R0 ;  /* 0x0000001797007223 */ /* 0x000fca0000000000 */
[----:B------:R-:W-:-:S05]  /*7cf0*/  F2FP.BF16.F32.PACK_AB R0, RZ, R0 ;  /* 0x00000000ff00723e */ /* 0x000fca00000010ff */
[----:B------:R0:W-:Y:S01]  /*7d00*/  STG.E.U16 desc[UR50][R10.64+0x1f2], R0 ;  /* 0x0001f2000a007986 */ /* 0x0001e2000c101532 */
[----:B------:R-:W-:Y:S05]  /*7d10*/  BRA `(.L_x_285) ;  /* 0x0000002400387947 */ /* 0x000fea0003800000 */
.L_x_32:
[----:B------:R-:W-:Y:S01]  /*7d20*/  ISETP.GT.AND P0, PT, R0, 0x1, PT ;  /* 0x000000010000780c */ /* 0x000fe20003f04270 */
[----:B------:R-:W-:Y:S01]  /*7d30*/  ULDC.64 UR4, c[0x0][0x5c0] ;  /* 0x0001700000047ab9 */ /* 0x000fe20000000a00 */
[-C--:B------:R-:W-:Y:S01]  /*7d40*/  FMUL R24, R24, R23.reuse ;  /* 0x0000001718187220 */ /* 0x080fe20000400000 */
[-C--:B------:R-:W-:Y:S01]  /*7d50*/  FMUL R25, R25, R23.reuse ;  /* 0x0000001719197220 */ /* 0x080fe20000400000 */
[----:B------:R-:W-:Y:S01]  /*7d60*/  ISETP.GT.AND P3, PT, R2, RZ, P0 ;  /* 0x000000ff0200720c */ /* 0x000fe20000764270 */
[-C--:B------:R-:W-:Y:S01]  /*7d70*/  FMUL R26, R26, R23.reuse ;  /* 0x000000171a1a7220 */ /* 0x080fe20000400000 */
[----:B------:R-:W-:Y:S01]  /*7d80*/  LEA R4, P4, R168, UR4, 0x1 ;  /* 0x00000004a8047c11 */ /* 0x000fe2000f8808ff */
[-C--:B------:R-:W-:Y:S01]  /*7d90*/  FMUL R27, R27, R23.reuse ;  /* 0x000000171b1b7220 */ /* 0x080fe20000400000 */
[----:B------:R-:W-:Y:S01]  /*7da0*/  F2FP.BF16.F32.PACK_AB R24, RZ, R24 ;  /* 0x00000018ff18723e */ /* 0x000fe200000010ff */
[-C--:B------:R-:W-:Y:S01]  /*7db0*/  FMUL R28, R28, R23.reuse ;  /* 0x000000171c1c7220 */ /* 0x080fe20000400000 */
[----:B------:R-:W-:Y:S01]  /*7dc0*/  LEA.HI.X R5, R168, UR5, R173, 0x1, P4 ;  /* 0x00000005a8057c11 */ /* 0x000fe2000a0f0cad */
[----:B------:R-:W-:Y:S01]  /*7dd0*/  FMUL R29, R29, R23 ;  /* 0x000000171d1d7220 */ /* 0x000fe20000400000 */
[----:B------:R-:W-:Y:S01]  /*7de0*/  F2FP.BF16.F32.PACK_AB R25, RZ, R25 ;  /* 0x00000019ff19723e */ /* 0x000fe200000010ff */
[-C--:B------:R-:W-:Y:S01]  /*7df0*/  FMUL R30, R30, R23.reuse ;  /* 0x000000171e1e7220 */ /* 0x080fe20000400000 */
[C---:B------:R-:W-:Y:S01]  /*7e00*/  SHF.L.U64.HI R11, R10.reuse, 0x4, R11 ;  /* 0x000000040a0b7819 */ /* 0x040fe2000001020b */
[----:B------:R-:W-:Y:S01]  /*7e10*/  @P1 STG.E.U16 desc[UR50][R4.64], R24 ;  /* 0x0000001804001986 */ /* 0x000fe2000c101532 */
[----:B------:R-:W-:Y:S01]  /*7e20*/  LEA R6, P4, R10, R4, 0x4 ;  /* 0x000000040a067211 */ /* 0x000fe200078820ff */
[-C--:B------:R-:W-:Y:S01]  /*7e30*/  FMUL R31, R31, R23.reuse ;  /* 0x000000171f1f7220 */ /* 0x080fe20000400000 */
[----:B------:R-:W-:Y:S01]  /*7e40*/  ISETP.GT.AND P2, PT, R2, 0x8, P2 ;  /* 0x000000080200780c */ /* 0x000fe20001744270 */
[----:B------:R-:W-:Y:S01]  /*7e50*/  @P3 STG.E.U16 desc[UR50][R4.64+0x2], R25 ;  /* 0x0000021904003986 */ /* 0x000fe2000c101532 */
[----:B------:R-:W-:Y:S01]  /*7e60*/  ISETP.GT.AND P1, PT, R0, 0x8, PT ;  /* 0x000000080000780c */ /* 0x000fe20003f24270 */
[----:B------:R-:W-:Y:S01]  /*7e70*/  IMAD.X R7, R11, 0x1, R5, P4 ;  /* 0x000000010b077824 */ /* 0x000fe200020e0605 */
[----:B------:R-:W-:Y:S01]  /*7e80*/  ISETP.GT.AND P3, PT, R2, 0x8, P0 ;  /* 0x000000080200780c */ /* 0x000fe20000764270 */
[-C--:B------:R-:W-:Y:S01]  /*7e90*/  FMUL R32, R32, R23.reuse ;  /* 0x0000001720207220 */ /* 0x080fe20000400000 */
[----:B------:R-:W-:Y:S01]  /*7ea0*/  ISETP.GT.AND P0, PT, R0, 0x9, PT ;  /* 0x000000090000780c */ /* 0x000fe20003f04270 */
[-C--:B------:R-:W-:Y:S01]  /*7eb0*/  FMUL R33, R33, R23.reuse ;  /* 0x0000001721217220 */ /* 0x080fe20000400000 */
[----:B------:R-:W-:Y:S01]  /*7ec0*/  ISETP.GT.AND P5, PT, R2, RZ, P1 ;  /* 0x000000ff0200720c */ /* 0x000fe20000fa4270 */
[-C--:B------:R-:W-:Y:S01]  /*7ed0*/  FMUL R34, R34, R23.reuse ;  /* 0x0000001722227220 */ /* 0x080fe20000400000 */
[----:B------:R-:W-:Y:S01]  /*7ee0*/  ISETP.GT.AND P4, PT, R2, RZ, P0 ;  /* 0x000000ff0200720c */ /* 0x000fe20000784270 */
[-C--:B------:R-:W-:Y:S01]  /*7ef0*/  FMUL R35, R35, R23.reuse ;  /* 0x0000001723237220 */ /* 0x080fe20000400000 */
[----:B------:R-:W-:Y:S01]  /*7f00*/  F2FP.BF16.F32.PACK_AB R26, RZ, R26 ;  /* 0x0000001aff1a723e */ /* 0x000fe200000010ff */
[----:B------:R-:W-:Y:S01]  /*7f10*/  FMUL R36, R36, R23 ;  /* 0x0000001724247220 */ /* 0x000fe20000400000 */
[----:B------:R-:W-:Y:S01]  /*7f20*/  F2FP.BF16.F32.PACK_AB R27, RZ, R27 ;  /* 0x0000001bff1b723e */ /* 0x000fe200000010ff */
[----:B------:R-:W-:Y:S01]  /*7f30*/  FMUL R37, R37, R23 ;  /* 0x0000001725257220 */ /* 0x000fe20000400000 */
[----:B------:R-:W-:Y:S01]  /*7f40*/  F2FP.BF16.F32.PACK_AB R28, RZ, R28 ;  /* 0x0000001cff1c723e */ /* 0x000fe200000010ff */
[----:B------:R-:W-:Y:S01]  /*7f50*/  @P2 STG.E.U16 desc[UR50][R6.64], R26 ;  /* 0x0000001a06002986 */ /* 0x000fe2000c101532 */
[----:B------:R-:W-:Y:S01]  /*7f60*/  F2FP.BF16.F32.PACK_AB R29, RZ, R29 ;  /* 0x0000001dff1d723e */ /* 0x000fe200000010ff */
[-C--:B------:R-:W-:Y:S01]  /*7f70*/  FMUL R38, R38, R23.reuse ;  /* 0x0000001726267220 */ /* 0x080fe20000400000 */
[----:B------:R-:W-:Y:S01]  /*7f80*/  ISETP.GT.AND P1, PT, R2, 0x8, P1 ;  /* 0x000000080200780c */ /* 0x000fe20000f24270 */
[----:B------:R-:W-:Y:S01]  /*7f90*/  @P3 STG.E.U16 desc[UR50][R6.64+0x2], R27 ;  /* 0x0000021b06003986 */ /* 0x000fe2000c101532 */
[----:B------:R-:W-:Y:S01]  /*7fa0*/  ISETP.GT.AND P3, PT, R0, 0x10, PT ;  /* 0x000000100000780c */ /* 0x000fe20003f64270 */
[-C--:B------:R-:W-:Y:S01]  /*7fb0*/  FMUL R39, R39, R23.reuse ;  /* 0x0000001727277220 */ /* 0x080fe20000400000 */
[----:B------:R-:W-:Y:S01]  /*7fc0*/  ISETP.GT.AND P2, PT, R2, 0x8, P0 ;  /* 0x000000080200780c */ /* 0x000fe20000744270 */
[----:B------:R-:W-:Y:S01]  /*7fd0*/  @P5 STG.E.U16 desc[UR50][R4.64+0x10], R28 ;  /* 0x0000101c04005986 */ /* 0x000fe2000c101532 */
[----:B------:R-:W-:Y:S01]  /*7fe0*/  ISETP.GT.AND P0, PT, R0, 0x11, PT ;  /* 0x000000110000780c */ /* 0x000fe20003f04270 */
[-C--:B------:R-:W-:Y:S01]  /*7ff0*/  FMUL R40, R40, R23.reuse ;  /* 0x0000001728287220 */ /* 0x080fe20000400000 */
[----:B------:R-:W-:Y:S01]  /*8000*/  F2FP.BF16.F32.PACK_AB R30, RZ, R30 ;  /* 0x0000001eff1e723e */ /* 0x000fe200000010ff */
[----:B------:R-:W-:Y:S01]  /*8010*/  @P4 STG.E.U16 desc[UR50][R4.64+0x12], R29 ;  /* 0x0000121d04004986 */ /* 0x000fe2000c101532 */
[C---:B------:R-:W-:Y:S01]  /*8020*/  ISETP.GT.AND P4, PT, R2.reuse, RZ, P3 ;  /* 0x000000ff0200720c */ /* 0x040fe20001f84270 */
[----:B------:R-:W-:Y:S01]  /*8030*/  FMUL R41, R41, R23 ;  /* 0x0000001729297220 */ /* 0x000fe20000400000 */
[----:B------:R-:W-:Y:S01]  /*8040*/  ISETP.GT.AND P5, PT, R2, RZ, P0 ;  /* 0x000000ff0200720c */ /* 0x000fe200007a4270 */
[----:B------:R-:W-:Y:S01]  /*8050*/  @P1 STG.E.U16 desc[UR50][R6.64+0x10], R30 ;  /* 0x0000101e06001986 */ /* 0x000fe2000c101532 */
[----:B------:R-:W-:Y:S01]  /*8060*/  F2FP.BF16.F32.PACK_AB R31, RZ, R31 ;  /* 0x0000001fff1f723e */ /* 0x000fe200000010ff */
[-C--:B------:R-:W-:Y:S01]  /*8070*/  FMUL R42, R42, R23.reuse ;  /* 0x000000172a2a7220 */ /* 0x080fe20000400000 */
[----:B------:R-:W-:Y:S01]  /*8080*/  F2FP.BF16.F32.PACK_AB R32, RZ, R32 ;  /* 0x00000020ff20723e */ /* 0x000fe200000010ff */
[----:B------:R-:W-:Y:S01]  /*8090*/  FMUL R43, R43, R23 ;  /* 0x000000172b2b7220 */ /* 0x000fe20000400000 */
[----:B------:R-:W-:Y:S01]  /*80a0*/  ISETP.GT.AND P1, PT, R2, 0x8, P3 ;  /* 0x000000080200780c */ /* 0x000fe20001f24270 */
[----:B------:R-:W-:Y:S01]  /*80b0*/  @P2 STG.E.U16 desc[UR50][R6.64+0x12], R31 ;  /* 0x0000121f06002986 */ /* 0x000fe2000c101532 */
[----:B------:R-:W-:Y:S01]  /*80c0*/  F2FP.BF16.F32.PACK_AB R33, RZ, R33 ;  /* 0x00000021ff21723e */ /* 0x000fe200000010ff */
[-C--:B------:R-:W-:Y:S01]  /*80d0*/  FMUL R44, R44, R23.reuse ;  /* 0x000000172c2c7220 */ /* 0x080fe20000400000 */
[----:B------:R-:W-:Y:S01]  /*80e0*/  ISETP.GT.AND P3, PT, R0, 0x18, PT ;  /* 0x000000180000780c */ /* 0x000fe20003f64270 */
[----:B------:R-:W-:Y:S01]  /*80f0*/  @P4 STG.E.U16 desc[UR50][R4.64+0x20], R32 ;  /* 0x0000202004004986 */ /* 0x000fe2000c101532 */
[----:B------:R-:W-:Y:S01]  /*8100*/  ISETP.GT.AND P2, PT, R2, 0x8, P0 ;  /* 0x000000080200780c */ /* 0x000fe20000744270 */
[-C--:B------:R-:W-:Y:S01]  /*8110*/  FMUL R45, R45, R23.reuse ;  /* 0x000000172d2d7220 */ /* 0x080fe20000400000 */
[----:B------:R-:W-:Y:S01]  /*8120*/  ISETP.GT.AND P0, PT, R0, 0x19, PT ;  /* 0x000000190000780c */ /* 0x000fe20003f04270 */
[----:B------:R-:W-:Y:S01]  /*8130*/  @P5 STG.E.U16 desc[UR50][R4.64+0x22], R33 ;  /* 0x0000222104005986 */ /* 0x000fe2000c101532 */
[----:B------:R-:W-:Y:S01]  /*8140*/  ISETP.GT.AND P4, PT, R2, RZ, P3 ;  /* 0x000000ff0200720c */ /* 0x000fe20001f84270 */
[-C--:B------:R-:W-:Y:S01]  /*8150*/  FMUL R46, R46, R23.reuse ;  /* 0x000000172e2e7220 */ /* 0x080fe20000400000 */
[----:B------:R-:W-:Y:S01]  /*8160*/  ISETP.GT.AND P5, PT, R2, RZ, P0 ;  /* 0x000000ff0200720c */ /* 0x000fe200007a4270 */
[-C--:B------:R-:W-:Y:S01]  /*8170*/  FMUL R47, R47, R23.reuse ;  /* 0x000000172f2f7220 */ /* 0x080fe20000400000 */
[----:B------:R-:W-:Y:S01]  /*8180*/  F2FP.BF16.F32.PACK_AB R34, RZ, R34 ;  /* 0x00000022ff22723e */ /* 0x000fe200000010ff */
[----:B------:R-:W-:Y:S01]  /*8190*/  FMUL R48, R48, R23 ;  /* 0x0000001730307220 */ /* 0x000fe20000400000 */
[----:B------:R-:W-:Y:S01]  /*81a0*/  F2FP.BF16.F32.PACK_AB R35, RZ, R35 ;  /* 0x00000023ff23723e */ /* 0x000fe200000010ff */
[-C--:B------:R-:W-:Y:S01]  /*81b0*/  FMUL R49, R49, R23.reuse ;  /* 0x0000001731317220 */ /* 0x080fe20000400000 */
[----:B------:R-:W-:Y:S01]  /*81c0*/  F2FP.BF16.F32.PACK_AB R36, RZ, R36 ;  /* 0x00000024ff24723e */ /* 0x000fe200000010ff */
[----:B------:R-:W-:Y:S01]  /*81d0*/  @P1 STG.E.U16 desc[UR50][R6.64+0x20], R34 ;  /* 0x0000202206001986 */ /* 0x000fe2000c101532 */
[----:B------:R-:W-:Y:S01]  /*81e0*/  ISETP.GT.AND P1, PT, R2, 0x8, P3 ;  /* 0x000000080200780c */ /* 0x000fe20001f24270 */
[----:B------:R-:W-:Y:S01]  /*81f0*/  FMUL R50, R50, R23 ;  /* 0x0000001732327220 */ /* 0x000fe20000400000 */
[----:B------:R-:W-:Y:S01]  /*8200*/  F2FP.BF16.F32.PACK_AB R37, RZ, R37 ;  /* 0x00000025ff25723e */ /* 0x000fe200000010ff */
[----:B------:R-:W-:Y:S01]  /*8210*/  @P2 STG.E.U16 desc[UR50][R6.64+0x22], R35 ;  /* 0x0000222306002986 */ /* 0x000fe2000c101532 */
[----:B------:R-:W-:Y:S01]  /*8220*/  ISETP.GT.AND P3, PT, R0, 0x20, PT ;  /* 0x000000200000780c */ /* 0x000fe20003f64270 */
[-C--:B------:R-:W-:Y:S01]  /*8230*/  FMUL R51, R51, R23.reuse ;  /* 0x0000001733337220 */ /* 0x080fe20000400000 */
[----:B------:R-:W-:Y:S01]  /*8240*/  ISETP.GT.AND P2, PT, R2, 0x8, P0 ;  /* 0x000000080200780c */ /* 0x000fe20000744270 */
[----:B------:R-:W-:Y:S01]  /*8250*/  @P4 STG.E.U16 desc[UR50][R4.64+0x30], R36 ;  /* 0x0000302404004986 */ /* 0x000fe2000c101532 */
[----:B------:R-:W-:Y:S01]  /*8260*/  ISETP.GT.AND P0, PT, R0, 0x21, PT ;  /* 0x000000210000780c */ /* 0x000fe20003f04270 */
[-C--:B------:R-:W-:Y:S01]  /*8270*/  FMUL R52, R52, R23.reuse ;  /* 0x0000001734347220 */ /* 0x080fe20000400000 */
[C---:B------:R-:W-:Y:S01]  /*8280*/  ISETP.GT.AND P4, PT, R2.reuse, RZ, P3 ;  /* 0x000000ff0200720c */ /* 0x040fe20001f84270 */
[----:B------:R-:W-:Y:S01]  /*8290*/  @P5 STG.E.U16 desc[UR50][R4.64+0x32], R37 ;  /* 0x0000322504005986 */ /* 0x000fe2000c101532 */
        /* <DEDUP_REMOVED lines=328> */
[----:B------:R-:W-:-:S02]  /*9720*/  ISETP.GT.AND P1, PT, R2, 0x8, P3 ;  /* 0x000000080200780c */ /* 0x000fc40001f24270 */
[----:B------:R-:W-:Y:S01]  /*9730*/  F2FP.BF16.F32.PACK_AB R105, RZ, R105 ;  /* 0x00000069ff69723e */ /* 0x000fe200000010ff */
[----:B------:R-:W-:Y:S01]  /*9740*/  @P2 STG.E.U16 desc[UR50][R6.64+0x132], R103 ;  /* 0x0001326706002986 */ /* 0x000fe2000c101532 */
[----:B------:R-:W-:Y:S02]  /*9750*/  ISETP.GT.AND P3, PT, R0, 0xa8, PT ;  /* 0x000000a80000780c */ /* 0x000fe40003f64270 */
[----:B------:R-:W-:Y:S01]  /*9760*/  ISETP.GT.AND P2, PT, R2, 0x8, P0 ;  /* 0x000000080200780c */ /* 0x000fe20000744270 */
[----:B------:R-:W-:Y:S01]  /*9770*/  @P4 STG.E.U16 desc[UR50][R4.64+0x140], R104 ;  /* 0x0001406804004986 */ /* 0x000fe2000c101532 */
[----:B------:R-:W-:Y:S02]  /*9780*/  ISETP.GT.AND P0, PT, R0, 0xa9, PT ;  /* 0x000000a90000780c */ /* 0x000fe40003f04270 */
[C---:B------:R-:W-:Y:S01]  /*9790*/  ISETP.GT.AND P4, PT, R2.reuse, RZ, P3 ;  /* 0x000000ff0200720c */ /* 0x040fe20001f84270 */
[----:B------:R-:W-:Y:S01]  /*97a0*/  @P5 STG.E.U16 desc[UR50][R4.64+0x142], R105 ;  /* 0x0001426904005986 */ /* 0x000fe2000c101532 */
[----:B------:R-:W-:-:S02]  /*97b0*/  ISETP.GT.AND P5, PT, R2, RZ, P0 ;  /* 0x000000ff0200720c */ /* 0x000fc400007a4270 */
[----:B------:R-:W-:Y:S02]  /*97c0*/  F2FP.BF16.F32.PACK_AB R106, RZ, R106 ;  /* 0x0000006aff6a723e */ /* 0x000fe400000010ff */
[----:B------:R-:W-:Y:S02]  /*97d0*/  F2FP.BF16.F32.PACK_AB R107, RZ, R107 ;  /* 0x0000006bff6b723e */ /* 0x000fe400000010ff */
[----:B------:R-:W-:Y:S01]  /*97e0*/  F2FP.BF16.F32.PACK_AB R108, RZ, R108 ;  /* 0x0000006cff6c723e */ /* 0x000fe200000010ff */
[----:B------:R-:W-:Y:S01]  /*97f0*/  @P1 STG.E.U16 desc[UR50][R6.64+0x140], R106 ;  /* 0x0001406a06001986 */ /* 0x000fe2000c101532 */
[----:B------:R-:W-:Y:S02]  /*9800*/  ISETP.GT.AND P1, PT, R2, 0x8, P3 ;  /* 0x000000080200780c */ /* 0x000fe40001f24270 */
[----:B------:R-:W-:Y:S01]  /*9810*/  F2FP.BF16.F32.PACK_AB R109, RZ, R109 ;  /* 0x0000006dff6d723e */ /* 0x000fe200000010ff */
[----:B------:R-:W-:Y:S01]  /*9820*/  @P2 STG.E.U16 desc[UR50][R6.64+0x142], R107 ;  /* 0x0001426b06002986 */ /* 0x000fe2000c101532 */
[----:B------:R-:W-:-:S02]  /*9830*/  ISETP.GT.AND P3, PT, R0, 0xb0, PT ;  /* 0x000000b00000780c */ /* 0x000fc40003f64270 */
[----:B------:R-:W-:Y:S01]  /*9840*/  ISETP.GT.AND P2, PT, R2, 0x8, P0 ;  /* 0x000000080200780c */ /* 0x000fe20000744270 */
[----:B------:R-:W-:Y:S01]  /*9850*/  @P4 STG.E.U16 desc[UR50][R4.64+0x150], R108 ;  /* 0x0001506c04004986 */ /* 0x000fe2000c101532 */
[----:B------:R-:W-:Y:S02]  /*9860*/  ISETP.GT.AND P0, PT, R0, 0xb1, PT ;  /* 0x000000b10000780c */ /* 0x000fe40003f04270 */
[C---:B------:R-:W-:Y:S01]  /*9870*/  ISETP.GT.AND P4, PT, R2.reuse, RZ, P3 ;  /* 0x000000ff0200720c */ /* 0x040fe20001f84270 */
[----:B------:R-:W-:Y:S01]  /*9880*/  @P5 STG.E.U16 desc[UR50][R4.64+0x152], R109 ;  /* 0x0001526d04005986 */ /* 0x000fe2000c101532 */
[----:B------:R-:W-:Y:S02]  /*9890*/  ISETP.GT.AND P5, PT, R2, RZ, P0 ;  /* 0x000000ff0200720c */ /* 0x000fe400007a4270 */
[----:B------:R-:W-:Y:S02]  /*98a0*/  F2FP.BF16.F32.PACK_AB R110, RZ, R110 ;  /* 0x0000006eff6e723e */ /* 0x000fe400000010ff */
[----:B------:R-:W-:-:S02]  /*98b0*/  F2FP.BF16.F32.PACK_AB R111, RZ, R111 ;  /* 0x0000006fff6f723e */ /* 0x000fc400000010ff */
[----:B------:R-:W-:Y:S01]  /*98c0*/  F2FP.BF16.F32.PACK_AB R112, RZ, R112 ;  /* 0x00000070ff70723e */ /* 0x000fe200000010ff */
[----:B------:R-:W-:Y:S01]  /*98d0*/  @P1 STG.E.U16 desc[UR50][R6.64+0x150], R110 ;  /* 0x0001506e06001986 */ /* 0x000fe2000c101532 */
[----:B------:R-:W-:Y:S02]  /*98e0*/  ISETP.GT.AND P1, PT, R2, 0x8, P3 ;  /* 0x000000080200780c */ /* 0x000fe40001f24270 */
[----:B------:R-:W-:Y:S01]  /*98f0*/  F2FP.BF16.F32.PACK_AB R113, RZ, R113 ;  /* 0x00000071ff71723e */ /* 0x000fe200000010ff */
[----:B------:R-:W-:Y:S01]  /*9900*/  @P2 STG.E.U16 desc[UR50][R6.64+0x152], R111 ;  /* 0x0001526f06002986 */ /* 0x000fe2000c101532 */
[----:B------:R-:W-:Y:S02]  /*9910*/  ISETP.GT.AND P3, PT, R0, 0xb8, PT ;  /* 0x000000b80000780c */ /* 0x000fe40003f64270 */
[----:B------:R-:W-:Y:S01]  /*9920*/  ISETP.GT.AND P2, PT, R2, 0x8, P0 ;  /* 0x000000080200780c */ /* 0x000fe20000744270 */
[----:B------:R-:W-:Y:S01]  /*9930*/  @P4 STG.E.U16 desc[UR50][R4.64+0x160], R112 ;  /* 0x0001607004004986 */ /* 0x000fe2000c101532 */
[----:B------:R-:W-:-:S02]  /*9940*/  ISETP.GT.AND P0, PT, R0, 0xb9, PT ;  /* 0x000000b90000780c */ /* 0x000fc40003f04270 */
[C---:B------:R-:W-:Y:S01]  /*9950*/  ISETP.GT.AND P4, PT, R2.reuse, RZ, P3 ;  /* 0x000000ff0200720c */ /* 0x040fe20001f84270 */
[----:B------:R-:W-:Y:S01]  /*9960*/  @P5 STG.E.U16 desc[UR50][R4.64+0x162], R113 ;  /* 0x0001627104005986 */ /* 0x000fe2000c101532 */
[C---:B------:R-:W-:Y:S02]  /*9970*/  ISETP.GT.AND P5, PT, R2.reuse, RZ, P0 ;  /* 0x000000ff0200720c */ /* 0x040fe400007a4270 */
[----:B------:R-:W-:Y:S02]  /*9980*/  F2FP.BF16.F32.PACK_AB R114, RZ, R114 ;  /* 0x00000072ff72723e */ /* 0x000fe400000010ff */
[----:B------:R-:W-:Y:S02]  /*9990*/  F2FP.BF16.F32.PACK_AB R115, RZ, R115 ;  /* 0x00000073ff73723e */ /* 0x000fe400000010ff */
        /* <DEDUP_REMOVED lines=58> */
[C---:B------:R-:W-:Y:S02]  /*9d40*/  ISETP.GT.AND P1, PT, R2.reuse, 0x8, P2 ;  /* 0x000000080200780c */ /* 0x040fe40001724270 */
[----:B------:R-:W-:Y:S01]  /*9d50*/  F2FP.BF16.F32.PACK_AB R133, RZ, R133 ;  /* 0x00000085ff85723e */ /* 0x000fe200000010ff */
[----:B------:R-:W-:Y:S01]  /*9d60*/  @P0 STG.E.U16 desc[UR50][R6.64+0x1a2], R131 ;  /* 0x0001a28306000986 */ /* 0x000fe2000c101532 */
[----:B------:R-:W-:-:S02]  /*9d70*/  ISETP.GT.AND P2, PT, R2, 0x8, P3 ;  /* 0x000000080200780c */ /* 0x000fc40001f44270 */
[C---:B------:R-:W-:Y:S01]  /*9d80*/  ISETP.GT.AND P3, PT, R0.reuse, 0xe0, PT ;  /* 0x000000e00000780c */ /* 0x040fe20003f64270 */
        /* <DEDUP_REMOVED lines=9> */
[----:B------:R-:W-:Y:S02]  /*9e20*/  F2FP.BF16.F32.PACK_AB R137, RZ, R137 ;  /* 0x00000089ff89723e */ /* 0x000fe400000010ff */
[C---:B------:R-:W-:Y:S01]  /*9e30*/  ISETP.GT.AND P1, PT, R2.reuse, 0x8, P3 ;  /* 0x000000080200780c */ /* 0x040fe20001f24270 */
[----:B------:R-:W-:Y:S01]  /*9e40*/  @P2 STG.E.U16 desc[UR50][R6.64+0x1b2], R135 ;  /* 0x0001b28706002986 */ /* 0x000fe2000c101532 */
[----:B------:R-:W-:Y:S02]  /*9e50*/  ISETP.GT.AND P0, PT, R2, 0x8, P0 ;  /* 0x000000080200780c */ /* 0x000fe40000704270 */
[----:B------:R-:W-:Y:S01]  /*9e60*/  F2FP.BF16.F32.PACK_AB R138, RZ, R138 ;  /* 0x0000008aff8a723e */ /* 0x000fe200000010ff */
[----:B------:R-:W-:Y:S01]  /*9e70*/  @P4 STG.E.U16 desc[UR50][R4.64+0x1c0], R136 ;  /* 0x0001c08804004986 */ /* 0x000fe2000c101532 */
[----:B------:R-:W-:-:S02]  /*9e80*/  ISETP.GT.AND P4, PT, R0, 0xe8, PT ;  /* 0x000000e80000780c */ /* 0x000fc40003f84270 */
[----:B------:R-:W-:Y:S01]  /*9e90*/  F2FP.BF16.F32.PACK_AB R139, RZ, R139 ;  /* 0x0000008bff8b723e */ /* 0x000fe200000010ff */
[----:B------:R-:W-:Y:S01]  /*9ea0*/  @P5 STG.E.U16 desc[UR50][R4.64+0x1c2], R137 ;  /* 0x0001c28904005986 */ /* 0x000fe2000c101532 */
[----:B------:R-:W-:Y:S02]  /*9eb0*/  ISETP.GT.AND P5, PT, R0, 0xe9, PT ;  /* 0x000000e90000780c */ /* 0x000fe40003fa4270 */
[C---:B------:R-:W-:Y:S01]  /*9ec0*/  ISETP.GT.AND P2, PT, R2.reuse, RZ, P4 ;  /* 0x000000ff0200720c */ /* 0x040fe20002744270 */
[----:B------:R-:W-:Y:S01]  /*9ed0*/  @P1 STG.E.U16 desc[UR50][R6.64+0x1c0], R138 ;  /* 0x0001c08a06001986 */ /* 0x000fe2000c101532 */
[C---:B------:R-:W-:Y:S02]  /*9ee0*/  ISETP.GT.AND P6, PT, R2.reuse, RZ, P5 ;  /* 0x000000ff0200720c */ /* 0x040fe40002fc4270 */
[----:B------:R-:W-:Y:S01]  /*9ef0*/  ISETP.GT.AND P4, PT, R2, 0x8, P4 ;  /* 0x000000080200780c */ /* 0x000fe20002784270 */
[----:B------:R-:W-:Y:S01]  /*9f00*/  @P0 STG.E.U16 desc[UR50][R6.64+0x1c2], R139 ;  /* 0x0001c28b06000986 */ /* 0x000fe2000c101532 */
[----:B------:R-:W-:-:S02]  /*9f10*/  F2FP.BF16.F32.PACK_AB R140, RZ, R140 ;  /* 0x0000008cff8c723e */ /* 0x000fc400000010ff */
[----:B------:R-:W-:Y:S02]  /*9f20*/  F2FP.BF16.F32.PACK_AB R141, RZ, R141 ;  /* 0x0000008dff8d723e */ /* 0x000fe400000010ff */
[C---:B------:R-:W-:Y:S02]  /*9f30*/  ISETP.GT.AND P3, PT, R0.reuse, 0xf0, PT ;  /* 0x000000f00000780c */ /* 0x040fe40003f64270 */
[----:B------:R-:W-:Y:S01]  /*9f40*/  F2FP.BF16.F32.PACK_AB R142, RZ, R142 ;  /* 0x0000008eff8e723e */ /* 0x000fe200000010ff */
[----:B------:R-:W-:Y:S01]  /*9f50*/  @P2 STG.E.U16 desc[UR50][R4.64+0x1d0], R140 ;  /* 0x0001d08c04002986 */ /* 0x000fe2000c101532 */
[----:B------:R-:W-:Y:S02]  /*9f60*/  ISETP.GT.AND P2, PT, R0, 0xf1, PT ;  /* 0x000000f10000780c */ /* 0x000fe40003f44270 */
[----:B------:R-:W-:Y:S01]  /*9f70*/  F2FP.BF16.F32.PACK_AB R143, RZ, R143 ;  /* 0x0000008fff8f723e */ /* 0x000fe200000010ff */
[----:B------:R-:W-:Y:S01]  /*9f80*/  @P6 STG.E.U16 desc[UR50][R4.64+0x1d2], R141 ;  /* 0x0001d28d04006986 */ /* 0x000fe2000c101532 */
[----:B------:R-:W-:-:S02]  /*9f90*/  ISETP.GT.AND P6, PT, R2, 0x8, P5 ;  /* 0x000000080200780c */ /* 0x000fc40002fc4270 */
[C---:B------:R-:W-:Y:S01]  /*9fa0*/  ISETP.GT.AND P5, PT, R2.reuse, RZ, P3 ;  /* 0x000000ff0200720c */ /* 0x040fe20001fa4270 */
[----:B------:R-:W-:Y:S01]  /*9fb0*/  @P4 STG.E.U16 desc[UR50][R6.64+0x1d0], R142 ;  /* 0x0001d08e06004986 */ /* 0x000fe2000c101532 */
[C---:B------:R-:W-:Y:S02]  /*9fc0*/  ISETP.GT.AND P4, PT, R2.reuse, RZ, P2 ;  /* 0x000000ff0200720c */ /* 0x040fe40001784270 */
[----:B------:R-:W-:Y:S02]  /*9fd0*/  F2FP.BF16.F32.PACK_AB R144, RZ, R144 ;  /* 0x00000090ff90723e */ /* 0x000fe400000010ff */
[----:B------:R-:W-:Y:S02]  /*9fe0*/  ISETP.GT.AND P3, PT, R2, 0x8, P3 ;  /* 0x000000080200780c */ /* 0x000fe40001f64270 */
[C---:B------:R-:W-:Y:S02]  /*9ff0*/  ISETP.GT.AND P0, PT, R0.reuse, 0xf9, PT ;  /* 0x000000f90000780c */ /* 0x040fe40003f04270 */
[----:B------:R-:W-:Y:S01]  /*a000*/  ISETP.GT.AND P1, PT, R0, 0xf8, PT ;  /* 0x000000f80000780c */ /* 0x000fe20003f24270 */
[----:B------:R-:W-:Y:S01]  /*a010*/  @P6 STG.E.U16 desc[UR50][R6.64+0x1d2], R143 ;  /* 0x0001d28f06006986 */ /* 0x000fe2000c101532 */
[----:B------:R-:W-:-:S02]  /*a020*/  ISETP.GT.AND P2, PT, R2, 0x8, P2 ;  /* 0x000000080200780c */ /* 0x000fc40001744270 */
[C---:B------:R-:W-:Y:S01]  /*a030*/  ISETP.GT.AND P6, PT, R2.reuse, RZ, P1 ;  /* 0x000000ff0200720c */ /* 0x040fe20000fc4270 */
[----:B------:R-:W-:Y:S01]  /*a040*/  @P5 STG.E.U16 desc[UR50][R4.64+0x1e0], R144 ;  /* 0x0001e09004005986 */ /* 0x000fe2000c101532 */
[C---:B------:R-:W-:Y:S01]  /*a050*/  ISETP.GT.AND P5, PT, R2.reuse, RZ, P0 ;  /* 0x000000ff0200720c */ /* 0x040fe200007a4270 */
[----:B------:R-:W-:Y:S01]  /*a060*/  @P4 IMAD.MOV.U32 R3, RZ, RZ, R5 ;  /* 0x000000ffff034224 */ /* 0x000fe200078e0005 */
[C---:B------:R-:W-:Y:S02]  /*a070*/  ISETP.GT.AND P1, PT, R2.reuse, 0x8, P1 ;  /* 0x000000080200780c */ /* 0x040fe40000f24270 */
[----:B------:R-:W-:Y:S01]  /*a080*/  ISETP.GT.AND P0, PT, R2, 0x8, P0 ;  /* 0x000000080200780c */ /* 0x000fe20000704270 */
[----:B------:R-:W-:Y:S01]  /*a090*/  @P4 IMAD.MOV.U32 R2, RZ, RZ, R4 ;  /* 0x000000ffff024224 */ /* 0x000fe200078e0004 */
[----:B------:R-:W-:Y:S02]  /*a0a0*/  F2FP.BF16.F32.PACK_AB R145, RZ, R145 ;  /* 0x00000091ff91723e */ /* 0x000fe400000010ff */
[----:B------:R-:W-:-:S02]  /*a0b0*/  F2FP.BF16.F32.PACK_AB R146, RZ, R146 ;  /* 0x00000092ff92723e */ /* 0x000fc400000010ff */
[----:B------:R-:W-:Y:S01]  /*a0c0*/  F2FP.BF16.F32.PACK_AB R147, RZ, R147 ;  /* 0x00000093ff93723e */ /* 0x000fe200000010ff */
[----:B------:R0:W-:Y:S01]  /*a0d0*/  @P4 STG.E.U16 desc[UR50][R2.64+0x1e2], R145 ;  /* 0x0001e29102004986 */ /* 0x0001e2000c101532 */
[----:B------:R-:W-:Y:S02]  /*a0e0*/  F2FP.BF16.F32.PACK_AB R148, RZ, R148 ;  /* 0x00000094ff94723e */ /* 0x000fe400000010ff */
[----:B------:R-:W-:Y:S02]  /*a0f0*/  F2FP.BF16.F32.PACK_AB R149, RZ, R149 ;  /* 0x00000095ff95723e */ /* 0x000fe400000010ff */
[----:B------:R-:W-:Y:S02]  /*a100*/  F2FP.BF16.F32.PACK_AB R150, RZ, R150 ;  /* 0x00000096ff96723e */ /* 0x000fe400000010ff */
[----:B------:R-:W-:Y:S01]  /*a110*/  F2FP.BF16.F32.PACK_AB R151, RZ, R151 ;  /* 0x00000097ff97723e */ /* 0x000fe200000010ff */
[----:B0-----:R-:W-:Y:S02]  /*a120*/  @P3 IMAD.MOV.U32 R2, RZ, RZ, R6 ;  /* 0x000000ffff023224 */ /* 0x001fe400078e0006 */
[----:B------:R-:W-:-:S05]  /*a130*/  @P3 IMAD.MOV.U32 R3, RZ, RZ, R7 ;  /* 0x000000ffff033224 */ /* 0x000fca00078e0007 */
[----:B------:R0:W-:Y:S02]  /*a140*/  @P3 STG.E.U16 desc[UR50][R2.64+0x1e0], R146 ;  /* 0x0001e09202003986 */ /* 0x0001e4000c101532 */
[----:B0-----:R-:W-:Y:S02]  /*a150*/  @P2 IMAD.MOV.U32 R2, RZ, RZ, R6 ;  /* 0x000000ffff022224 */ /* 0x001fe400078e0006 */
[----:B------:R-:W-:-:S05]  /*a160*/  @P2 IMAD.MOV.U32 R3, RZ, RZ, R7 ;  /* 0x000000ffff032224 */ /* 0x000fca00078e0007 */
[----:B------:R0:W-:Y:S02]  /*a170*/  @P2 STG.E.U16 desc[UR50][R2.64+0x1e2], R147 ;  /* 0x0001e29302002986 */ /* 0x0001e4000c101532 */
[----:B0-----:R-:W-:Y:S02]  /*a180*/  @P6 IMAD.MOV.U32 R2, RZ, RZ, R4 ;  /* 0x000000ffff026224 */ /* 0x001fe400078e0004 */
[----:B------:R-:W-:-:S05]  /*a190*/  @P6 IMAD.MOV.U32 R3, RZ, RZ, R5 ;  /* 0x000000ffff036224 */ /* 0x000fca00078e0005 */
[----:B------:R0:W-:Y:S04]  /*a1a0*/  @P6 STG.E.U16 desc[UR50][R2.64+0x1f0], R148 ;  /* 0x0001f09402006986 */ /* 0x0001e8000c101532 */
[----:B------:R1:W-:Y:S01]  /*a1b0*/  @P5 STG.E.U16 desc[UR50][R4.64+0x1f2], R149 ;  /* 0x0001f29504005986 */ /* 0x0003e2000c101532 */
[----:B0-----:R-:W-:Y:S02]  /*a1c0*/  @P1 IMAD.MOV.U32 R2, RZ, RZ, R6 ;  /* 0x000000ffff021224 */ /* 0x001fe400078e0006 */
[----:B------:R-:W-:-:S05]  /*a1d0*/  @P1 IMAD.MOV.U32 R3, RZ, RZ, R7 ;  /* 0x000000ffff031224 */ /* 0x000fca00078e0007 */
[----:B------:R1:W-:Y:S04]  /*a1e0*/  @P1 STG.E.U16 desc[UR50][R2.64+0x1f0], R150 ;  /* 0x0001f09602001986 */ /* 0x0003e8000c101532 */
[----:B------:R1:W-:Y:S02]  /*a1f0*/  @P0 STG.E.U16 desc[UR50][R6.64+0x1f2], R151 ;  /* 0x0001f29706000986 */ /* 0x0003e4000c101532 */
.L_x_285:
[----:B------:R-:W-:Y:S05]  /*a200*/  BSYNC B0 ;  /* 0x0000000000007941 */ /* 0x000fea0003800000 */
.L_x_31:
[----:B-1----:R-:W-:Y:S01]  /*a210*/  IMAD.U32 R2, RZ, RZ, UR38 ;  /* 0x00000026ff027e24 */ /* 0x002fe2000f8e00ff */
[----:B------:R-:W-:Y:S01]  /*a220*/  ULDC.64 UR4, c[0x0][0x650] ;  /* 0x0001940000047ab9 */ /* 0x000fe20000000a00 */
[----:B0-----:R-:W-:Y:S01]  /*a230*/  IMAD.U32 R0, RZ, RZ, UR41 ;  /* 0x00000029ff007e24 */ /* 0x001fe2000f8e00ff */
[----:B------:R0:W-:Y:S01]  /*a240*/  SYNCS.ARRIVE.TRANS64.A1T0 RZ, [R158+UR47], RZ ;  /* 0x000000ff9eff79a7 */ /* 0x0001e2000810002f */
[----:B------:R-:W-:Y:S01]  /*a250*/  IMAD.U32 R3, RZ, RZ, UR39 ;  /* 0x00000027ff037e24 */ /* 0x000fe2000f8e00ff */
[C---:B------:R-:W-:Y:S01]  /*a260*/  LEA R16, P0, R2.reuse, R16, 0x1 ;  /* 0x0000001002107211 */ /* 0x040fe200078008ff */
[----:B-----5:R-:W-:Y:S02]  /*a270*/  IMAD.MOV.U32 R18, RZ, RZ, -0x1 ;  /* 0xffffffffff127424 */ /* 0x020fe400078e00ff */
[----:B------:R-:W-:Y:S01]  /*a280*/  IMAD.MOV.U32 R19, RZ, RZ, -0x1 ;  /* 0xffffffffff137424 */ /* 0x000fe200078e00ff */
[----:B------:R-:W-:Y:S01]  /*a290*/  LEA.HI.X R17, R2, R17, R0, 0x1, P0 ;  /* 0x0000001102117211 */ /* 0x000fe200000f0c00 */
[----:B------:R-:W-:Y:S01]  /*a2a0*/  IMAD.MOV.U32 R2, RZ, RZ, -0x1 ;  /* 0xffffffffff027424 */ /* 0x000fe200078e00ff */
[----:B------:R-:W-:-:S02]  /*a2b0*/  ISETP.GE.U32.AND P0, PT, R16, UR4, PT ;  /* 0x0000000410007c0c */ /* 0x000fc4000bf06070 */
[----:B------:R-:W-:Y:S02]  /*a2c0*/  PRMT R0, RZ, 0x7610, R0 ;  /* 0x00007610ff007816 */ /* 0x000fe40000000000 */
[----:B------:R-:W-:-:S13]  /*a2d0*/  ISETP.GE.U32.AND.EX P0, PT, R17, UR5, PT, P0 ;  /* 0x0000000511007c0c */ /* 0x000fda000bf06100 */
[----:B0-----:R-:W-:Y:S05]  /*a2e0*/  @P0 BRA `(.L_x_286) ;  /* 0x00000004008c0947 */ /* 0x001fea0003800000 */
[----:B------:R-:W0:Y:S01]  /*a2f0*/  S2UR UR7, SR_CTAID.X ;  /* 0x00000000000779c3 */ /* 0x000e220000002500 */
[----:B------:R-:W-:Y:S01]  /*a300*/  ULDC.64 UR4, c[0x0][0x628] ;  /* 0x00018a0000047ab9 */ /* 0x000fe20000000a00 */
[----:B------:R-:W-:Y:S01]  /*a310*/  ULDC UR6, c[0x0][0x150] ;  /* 0x0000540000067ab9 */ /* 0x000fe20000000800 */
[----:B------:R-:W-:Y:S01]  /*a320*/  ISETP.NE.U32.AND P0, PT, RZ, UR4, PT ;  /* 0x00000004ff007c0c */ /* 0x000fe2000bf05070 */
[----:B------:R-:W-:Y:S01]  /*a330*/  ULDC UR15, c[0x0][0x630] ;  /* 0x00018c00000f7ab9 */ /* 0x000fe20000000800 */
[C---:B------:R-:W-:Y:S01]  /*a340*/  R2UR UR16, R16.reuse ;  /* 0x00000000101072ca */ /* 0x040fe200000e0000 */
[----:B------:R-:W-:Y:S01]  /*a350*/  ULDC UR18, c[0x0][0x154] ;  /* 0x0000550000127ab9 */ /* 0x000fe20000000800 */
[----:B------:R-:W-:Y:S01]  /*a360*/  ISETP.NE.AND.EX P0, PT, RZ, UR5, PT, P0 ;  /* 0x00000005ff007c0c */ /* 0x000fe2000bf05300 */
[----:B------:R-:W1:Y:S01]  /*a370*/  S2UR UR19, SR_CTAID.Y ;  /* 0x00000000001379c3 */ /* 0x000e620000002600 */
[----:B------:R-:W-:Y:S02]  /*a380*/  R2UR UR17, R17 ;  /* 0x00000000111172ca */ /* 0x000fe400000e0000 */
[----:B------:R-:W-:-:S02]  /*a390*/  R2UR UR12, R16 ;  /* 0x00000000100c72ca */ /* 0x000fc400000e0000 */
[----:B------:R-:W-:Y:S02]  /*a3a0*/  R2UR UR13, R17 ;  /* 0x00000000110d72ca */ /* 0x000fe400000e0000 */
[----:B0-----:R-:W-:-:S05]  /*a3b0*/  I2FP.F32.U32 R0, UR7 ;  /* 0x0000000700007c45 */ /* 0x001fca0008201000 */
[----:B------:R-:W-:-:S04]  /*a3c0*/  FMUL R0, R0, UR6 ;  /* 0x0000000600007c20 */ /* 0x000fc80008400000 */
[----:B------:R0:W0:Y:S01]  /*a3d0*/  F2I.U32.TRUNC.NTZ R2, R0 ;  /* 0x0000000000027305 */ /* 0x000022000020f000 */
[----:B-1----:R-:W-:Y:S05]  /*a3e0*/  @!P0 BRA `(.L_x_287) ;  /* 0x0000000000308947 */ /* 0x002fea0003800000 */
        /* <DEDUP_REMOVED lines=12> */
.L_x_287:
[----:B------:R-:W-:Y:S01]  /*a4b0*/  USHF.R.U64 UR6, UR12, UR15, UR13 ;  /* 0x0000000f0c067299 */ /* 0x000fe2000800120d */
[----:B0-----:R-:W-:Y:S01]  /*a4c0*/  I2FP.F32.U32 R0, UR19 ;  /* 0x0000001300007c45 */ /* 0x001fe20008201000 */
[----:B------:R-:W-:Y:S01]  /*a4d0*/  USHF.R.U32.HI UR4, URZ, UR15, UR13 ;  /* 0x0000000f3f047299 */ /* 0x000fe2000801160d */
[----:B------:R-:W-:Y:S01]  /*a4e0*/  R2UR UR14, R2 ;  /* 0x00000000020e72ca */ /* 0x000fe200000e0000 */
[----:B------:R-:W-:Y:S02]  /*a4f0*/  UIADD3 UR9, UP0, URZ, -UR6, URZ ;  /* 0x800000063f097290 */ /* 0x000fe4000ff1e03f */
[----:B------:R-:W-:Y:S01]  /*a500*/  FMUL R0, R0, UR18 ;  /* 0x0000001200007c20 */ /* 0x000fe20008400000 */
[----:B------:R-:W-:Y:S01]  /*a510*/  ULDC.64 UR12, c[0x0][0x620] ;  /* 0x00018800000c7ab9 */ /* 0x000fe20000000a00 */
[----:B------:R-:W-:Y:S01]  /*a520*/  UIADD3.X UR4, URZ, ~UR4, URZ, UP0, !UPT ;  /* 0x800000043f047290 */ /* 0x000fe200087fe43f */
[----:B------:R-:W-:Y:S01]  /*a530*/  UMOV UR10, UR16 ;  /* 0x00000010000a7c82 */ /* 0x000fe20008000000 */
[----:B------:R-:W-:-:S02]  /*a540*/  UMOV UR11, UR17 ;  /* 0x00000011000b7c82 */ /* 0x000fc40008000000 */
[----:B------:R-:W0:Y:S01]  /*a550*/  F2I.U32.TRUNC.NTZ R0, R0 ;  /* 0x0000000000007305 */ /* 0x000e22000020f000 */
[----:B------:R-:W-:Y:S02]  /*a560*/  UIMAD UR4, UR4, UR12, URZ ;  /* 0x0000000c040472a4 */ /* 0x000fe4000f8e023f */
        /* <DEDUP_REMOVED lines=9> */
[----:B------:R-:W-:Y:S01]  /*a600*/  USHF.R.U64 UR12, UR10, UR13, UR11 ;  /* 0x0000000d0a0c7299 */ /* 0x000fe2000800120b */
[----:B0-----:R-:W-:Y:S01]  /*a610*/  R2UR UR16, R0 ;  /* 0x00000000001072ca */ /* 0x001fe200000e0000 */
[----:B------:R-:W-:Y:S01]  /*a620*/  USHF.R.U32.HI UR10, URZ, UR13, UR11 ;  /* 0x0000000d3f0a7299 */ /* 0x000fe2000801160b */
[----:B------:R-:W-:Y:S01]  /*a630*/  ISETP.NE.AND.EX P0, PT, RZ, UR5, PT, P0 ;  /* 0x00000005ff007c0c */ /* 0x000fe2000bf05300 */
[----:B------:R-:W-:Y:S01]  /*a640*/  ULDC UR17, c[0x0][0x608] ;  /* 0x0001820000117ab9 */ /* 0x000fe20000000800 */
[----:B------:R-:W-:-:S02]  /*a650*/  ULOP3.LUT UR23, URZ, UR18, URZ, 0x33, !UPT ;  /* 0x000000123f177292 */ /* 0x000fc4000f8e333f */
[----:B------:R-:W-:Y:S02]  /*a660*/  USHF.R.U64 UR18, UR12, UR17, UR10 ;  /* 0x000000110c127299 */ /* 0x000fe4000800120a */
[----:B------:R-:W-:Y:S01]  /*a670*/  USHF.R.U32.HI UR10, URZ, UR17, UR10 ;  /* 0x000000113f0a7299 */ /* 0x000fe2000801160a */
[----:B------:R-:W-:Y:S01]  /*a680*/  UMOV UR20, 0x1 ;  /* 0x0000000100147882 */ /* 0x000fe20000000000 */
[----:B------:R-:W-:Y:S02]  /*a690*/  UIADD3 UR14, -UR14, URZ, URZ ;  /* 0x0000003f0e0e7290 */ /* 0x000fe4000fffe13f */
[----:B------:R-:W-:Y:S02]  /*a6a0*/  USHF.L.U32 UR13, UR20, UR22, URZ ;  /* 0x00000016140d7299 */ /* 0x000fe4000800063f */
[----:B------:R-:W-:Y:S01]  /*a6b0*/  USHF.R.U64 UR20, UR18, UR22, UR10 ;  /* 0x0000001612147299 */ /* 0x000fe2000800120a */
[----:B------:R-:W-:Y:S01]  /*a6c0*/  ULDC UR15, c[0x0][0x144] ;  /* 0x00005100000f7ab9 */ /* 0x000fe20000000800 */
[----:B------:R-:W-:Y:S01]  /*a6d0*/  ULDC UR8, c[0x0][0x600] ;  /* 0x0001800000087ab9 */ /* 0x000fe20000000800 */
[----:B------:R-:W-:-:S02]  /*a6e0*/  UIADD3 UR21, -UR16, URZ, URZ ;  /* 0x0000003f10157290 */ /* 0x000fc4000fffe13f */
[----:B------:R-:W-:Y:S02]  /*a6f0*/  USHF.R.U32.HI UR17, URZ, UR22, UR10 ;  /* 0x000000163f117299 */ /* 0x000fe4000801160a */
[----:B------:R-:W-:Y:S02]  /*a700*/  UIADD3 UR9, UR8, -0x1, URZ ;  /* 0xffffffff08097890 */ /* 0x000fe4000fffe03f */
        /* <DEDUP_REMOVED lines=16> */
.L_x_288:
[----:B------:R-:W-:Y:S01]  /*a810*/  UISETP.NE.AND UP0, UPT, UR40, URZ, UPT ;  /* 0x0000003f2800728c */ /* 0x000fe2000bf05270 */
[----:B------:R-:W-:Y:S01]  /*a820*/  IMAD.MOV.U32 R0, RZ, RZ, 0x1 ;  /* 0x00000001ff007424 */ /* 0x000fe200078e00ff */
[----:B------:R-:W-:Y:S01]  /*a830*/  USHF.R.U64 UR4, UR16, UR24, UR17 ;  /* 0x0000001810047299 */ /* 0x000fe20008001211 */
[----:B------:R-:W-:Y:S01]  /*a840*/  IMAD.U32 R19, RZ, RZ, UR6 ;  /* 0x00000006ff137e24 */ /* 0x000fe2000f8e00ff */
[----:B------:R-:W-:Y:S02]  /*a850*/  ULOP3.LUT UR18, UR18, UR23, URZ, 0xc0, !UPT ;  /* 0x0000001712127292 */ /* 0x000fe4000f8ec03f */
[----:B------:R-:W-:Y:S02]  /*a860*/  UIADD3 UR5, -UR4, URZ, URZ ;  /* 0x0000003f04057290 */ /* 0x000fe4000fffe13f */
[----:B------:R-:W-:Y:S02]  /*a870*/  ULOP3.LUT UR9, UR12, UR9, URZ, 0xc0, !UPT ;  /* 0x000000090c097292 */ /* 0x000fe4000f8ec03f */
[----:B------:R-:W-:-:S02]  /*a880*/  UIMAD UR4, UR13, UR4, UR18 ;  /* 0x000000040d0472a4 */ /* 0x000fc4000f8e0212 */
[----:B------:R-:W-:Y:S02]  /*a890*/  @UP0 UIMAD UR22, UR26, UR21, UR19 ;  /* 0x000000151a1602a4 */ /* 0x000fe4000f8e0213 */
[----:B------:R-:W-:Y:S01]  /*a8a0*/  UIMAD UR5, UR5, UR25, UR20 ;  /* 0x00000019050572a4 */ /* 0x000fe2000f8e0214 */
[----:B------:R-:W-:Y:S02]  /*a8b0*/  ULDC UR7, c[0x0][0x610] ;  /* 0x0001840000077ab9 */ /* 0x000fe40000000800 */
[----:B------:R-:W-:Y:S02]  /*a8c0*/  UIMAD UR4, UR4, UR7, UR22 ;  /* 0x00000007040472a4 */ /* 0x000fe4000f8e0216 */
[----:B------:R-:W-:-:S04]  /*a8d0*/  UIMAD UR5, UR5, UR8, UR9 ;  /* 0x00000008050572a4 */ /* 0x000fc8000f8e0209 */
[----:B------:R-:W-:Y:S02]  /*a8e0*/  USEL UR7, UR5, UR4, !UP0 ;  /* 0x0000000405077287 */ /* 0x000fe4000c000000 */
[----:B------:R-:W-:-:S04]  /*a8f0*/  USEL UR4, UR4, UR5, !UP0 ;  /* 0x0000000504047287 */ /* 0x000fc8000c000000 */
[----:B------:R-:W-:Y:S02]  /*a900*/  IMAD.U32 R2, RZ, RZ, UR7 ;  /* 0x00000007ff027e24 */ /* 0x000fe4000f8e00ff */
[----:B------:R-:W-:-:S07]  /*a910*/  IMAD.U32 R18, RZ, RZ, UR4 ;  /* 0x00000004ff127e24 */ /* 0x000fce000f8e00ff */
.L_x_286:
[----:B------:R-:W-:Y:S02]  /*a920*/  LOP3.LUT P0, RZ, R0, 0xff, RZ, 0xc0, !PT ;  /* 0x000000ff00ff7812 */ /* 0x000fe4000780c0ff */
[----:B------:R-:W-:-:S11]  /*a930*/  LOP3.LUT R166, R166, 0x1, RZ, 0x3c, !PT ;  /* 0x00000001a6a67812 */ /* 0x000fd600078e3cff */
[----:B------:R-:W-:Y:S05]  /*a940*/  @P0 BRA `(.L_x_289) ;  /* 0xffffff6c00000947 */ /* 0x000fea000383ffff */
[----:B------:R-:W-:Y:S05]  /*a950*/  EXIT ;  /* 0x000000000000794d */ /* 0x000fea0003800000 */
.L_x_12:
[----:B------:R-:W-:-:S08]  /*a960*/  ISETP.NE.AND P0, PT, RZ, UR8, PT ;  /* 0x00000008ff007c0c */ /* 0x000fd0000bf05270 */
[----:B-----5:R-:W0:-:S00]  /*a970*/  USETMAXREG.DEALLOC.CTAPOOL 0x28 ;  /* 0x00000028000079c8 */ /* 0x020e0000080e0500 */
[----:B------:R-:W-:Y:S05]  /*a980*/  @P0 EXIT ;  /* 0x000000000000094d */ /* 0x000fea0003800000 */
[----:B0-----:R-:W-:Y:S01]  /*a990*/  LOP3.LUT P0, RZ, R5, 0xff, RZ, 0xc0, !PT ;  /* 0x000000ff05ff7812 */ /* 0x001fe2000780c0ff */
[----:B------:R-:W-:Y:S02]  /*a9a0*/  IMAD.MOV.U32 R8, RZ, RZ, 0x1 ;  /* 0x00000001ff087424 */ /* 0x000fe400078e00ff */
[----:B------:R-:W-:-:S10]  /*a9b0*/  IMAD.MOV.U32 R0, RZ, RZ, RZ ;  /* 0x000000ffff007224 */ /* 0x000fd400078e00ff */
[----:B------:R-:W-:Y:S05]  /*a9c0*/  @!P0 BRA `(.L_x_290) ;  /* 0x0000000c00448947 */ /* 0x000fea0003800000 */
[----:B------:R-:W-:Y:S01]  /*a9d0*/  LOP3.LUT P0, RZ, R4, 0x1f, RZ, 0xc0, !PT ;  /* 0x0000001f04ff7812 */ /* 0x000fe2000780c0ff */
[----:B------:R-:W-:Y:S01]  /*a9e0*/  ULDC UR5, c[0x0][0x658] ;  /* 0x0001960000057ab9 */ /* 0x000fe20000000800 */
[----:B------:R-:W-:Y:S01]  /*a9f0*/  UMOV UR6, 0xffffffff ;  /* 0xffffffff00067882 */ /* 0x000fe20000000000 */
[----:B------:R-:W-:Y:S01]  /*aa00*/  BSSY B0, `(.L_x_290) ;  /* 0x00000cd000007945 */ /* 0x000fe20003800000 */
[----:B------:R-:W-:Y:S01]  /*aa10*/  USHF.L.U32 UR6, UR6, UR5, URZ ;  /* 0x0000000506067299 */ /* 0x000fe2000800063f */
[C---:B------:R-:W-:Y:S01]  /*aa20*/  ISETP.NE.AND P3, PT, R3.reuse, RZ, PT ;  /* 0x000000ff0300720c */ /* 0x040fe20003f65270 */
[----:B------:R-:W-:Y:S01]  /*aa30*/  IMAD.MOV.U32 R9, RZ, RZ, 0x1 ;  /* 0x00000001ff097424 */ /* 0x000fe200078e00ff */
[----:B------:R-:W-:Y:S01]  /*aa40*/  ISETP.NE.OR P0, PT, R3, RZ, !P0 ;  /* 0x000000ff0300720c */ /* 0x000fe20004705670 */
[----:B------:R-:W-:Y:S01]  /*aa50*/  IMAD.MOV.U32 R8, RZ, RZ, 0x1 ;  /* 0x00000001ff087424 */ /* 0x000fe200078e00ff */
[----:B------:R-:W-:Y:S01]  /*aa60*/  ULDC UR4, c[0x0][0x600] ;  /* 0x0001800000047ab9 */ /* 0x000fe20000000800 */
[----:B------:R-:W-:Y:S01]  /*aa70*/  IMAD.MOV.U32 R0, RZ, RZ, RZ ;  /* 0x000000ffff007224 */ /* 0x000fe200078e00ff */
[----:B------:R-:W-:Y:S01]  /*aa80*/  UMOV UR7, 0x1 ;  /* 0x0000000100077882 */ /* 0x000fe20000000000 */
[----:B------:R-:W-:-:S02]  /*aa90*/  UIADD3 UR21, UR37, 0x1, URZ ;  /* 0x0000000125157890 */ /* 0x000fc4000fffe03f */
[----:B------:R-:W-:Y:S02]  /*aaa0*/  ULOP3.LUT UR13, UR42, 0x2, URZ, 0xfc, !UPT ;  /* 0x000000022a0d7892 */ /* 0x000fe4000f8efc3f */
[----:B------:R-:W-:Y:S02]  /*aab0*/  UIADD3 UR4, UR4, -0x1, URZ ;  /* 0xffffffff04047890 */ /* 0x000fe4000fffe03f */
[----:B------:R-:W-:Y:S02]  /*aac0*/  USHF.L.U32 UR5, UR7, UR5, URZ ;  /* 0x0000000507057299 */ /* 0x000fe4000800063f */
[----:B------:R-:W-:Y:S01]  /*aad0*/  ULOP3.LUT UR6, URZ, UR6, URZ, 0x33, !UPT ;  /* 0x000000063f067292 */ /* 0x000fe2000f8e333f */
[----:B------:R-:W-:-:S11]  /*aae0*/  ULDC.64 UR30, c[0x0][0x198] ;  /* 0x00006600001e7ab9 */ /* 0x000fd60000000a00 */
.L_x_302:
[----:B------:R-:W-:-:S03]  /*aaf0*/  UMOV UR7, 0xffffffff ;  /* 0xffffffff00077882 */ /* 0x000fc60000000000 */
[----:B------:R-:W-:Y:S05]  /*ab00*/  BRA.DIV UR7, `(.L_x_291) ;  /* 0x00000012070c7947 */ /* 0x000fea000b800000 */
[----:B------:R-:W-:-:S13]  /*ab10*/  ELECT P6, URZ, PT ;  /* 0x00000000003f782f */ /* 0x000fda00038c0000 */
.L_x_315:
[----:B------:R-:W0:Y:S01]  /*ab20*/  LDC R3, c[0x0][0x28c] ;  /* 0x0000a300ff037b82 */ /* 0x000e220000000800 */
[----:B------:R-:W-:Y:S01]  /*ab30*/  BSSY B1, `(.L_x_292) ;  /* 0x0000044000017945 */ /* 0x000fe20003800000 */
[----:B0-----:R-:W-:-:S13]  /*ab40*/  ISETP.LT.OR P6, PT, R3, 0x1, !P6 ;  /* 0x000000010300780c */ /* 0x001fda00077c1670 */
[----:B------:R-:W-:Y:S05]  /*ab50*/  @P6 BRA `(.L_x_293) ;  /* 0x0000000400046947 */ /* 0x000fea0003800000 */
[----:B------:R-:W-:Y:S02]  /*ab60*/  IMAD.SHL.U32 R6, R2, 0x100, RZ ;  /* 0x0000010002067824 */ /* 0x000fe400078e00ff */
[----:B------:R-:W-:Y:S02]  /*ab70*/  IMAD.SHL.U32 R18, R18, 0x40, RZ ;  /* 0x0000004012127824 */ /* 0x000fe400078e00ff */
[----:B------:R-:W-:Y:S02]  /*ab80*/  IMAD.MOV.U32 R11, RZ, RZ, RZ ;  /* 0x000000ffff0b7224 */ /* 0x000fe400078e00ff */
[----:B------:R-:W-:Y:S02]  /*ab90*/  IMAD.U32 R12, RZ, RZ, UR21 ;  /* 0x00000015ff0c7e24 */ /* 0x000fe4000f8e00ff */
[----:B------:R-:W-:Y:S02]  /*aba0*/  IMAD.MOV.U32 R2, RZ, RZ, R8 ;  /* 0x000000ffff027224 */ /* 0x000fe400078e0008 */
[----:B------:R-:W-:-:S07]  /*abb0*/  IMAD.MOV.U32 R3, RZ, RZ, R0 ;  /* 0x000000ffff037224 */ /* 0x000fce00078e0000 */
.L_x_297:
[----:B------:R-:W0:Y:S01]  /*abc0*/  S2R R5, SR_CgaCtaId ;  /* 0x0000000000057919 */ /* 0x000e220000008800 */
[----:B------:R-:W-:-:S04]  /*abd0*/  MOV R4, 0x400 ;  /* 0x0000040000047802 */ /* 0x000fc80000000f00 */
[----:B0-----:R-:W-:Y:S02]  /*abe0*/  LEA R10, R5, R4, 0x18 ;  /* 0x00000004050a7211 */ /* 0x001fe400078ec0ff */
[----:B------:R-:W-:Y:S01]  /*abf0*/  SHF.L.U32 R4, R2, 0x1f, RZ ;  /* 0x0000001f02047819 */ /* 0x000fe200000006ff */
[----:B------:R-:W0:Y:S02]  /*ac00*/  @!P3 LDC R5, c[0x0][0x500] ;  /* 0x00014000ff05bb82 */ /* 0x000e240000000800 */
[----:B------:R-:W-:-:S04]  /*ac10*/  IMAD R7, R3, 0x8, R10 ;  /* 0x0000000803077824 */ /* 0x000fc800078e020a */
[----:B------:R-:W1:Y:S02]  /*ac20*/  SYNCS.PHASECHK.TRANS64.TRYWAIT P1, [R7+URZ+0x20], R4 ;  /* 0x00002004070075a7 */ /* 0x000e64000802017f */
[----:B-1----:R-:W-:Y:S05]  /*ac30*/  @!P1 BRA `(.L_x_294) ;  /* 0x0000000c00e09947 */ /* 0x002fea0003800000 */
.L_x_316:
[----:B------:R-:W-:Y:S01]  /*ac40*/  UPRMT UR7, UR13, 0x9910, URZ ;  /* 0x000099100d077896 */ /* 0x000fe2000800003f */
[----:B0-----:R0:W-:Y:S03]  /*ac50*/  @!P3 SYNCS.ARRIVE.TRANS64 RZ, [R7+URZ], R5 ;  /* 0x0000000507ffb9a7 */ /* 0x0011e6000800003f */
[----:B------:R-:W-:-:S06]  /*ac60*/  UISETP.NE.AND UP0, UPT, UR7, 0x2, UPT ;  /* 0x000000020700788c */ /* 0x000fcc000bf05270 */
[----:B------:R-:W-:-:S13]  /*ac70*/  PLOP3.LUT P1, PT, PT, PT, UP0, 0x80, 0x0 ;  /* 0x000000000000781c */ /* 0x000fda0003f2f008 */
[----:B0-----:R-:W-:Y:S05]  /*ac80*/  @P1 BRA `(.L_x_295) ;  /* 0x0000000000041947 */ /* 0x001fea0003800000 */
[----:B------:R-:W-:Y:S01]  /*ac90*/  BPT.TRAP 0x1 ;  /* 0x000000040000795c */ /* 0x000fe20000300000 */
.L_x_295:
[----:B------:R-:W-:Y:S05]  /*aca0*/  @P0 BRA `(.L_x_296) ;  /* 0x0000000000040947 */ /* 0x000fea0003800000 */
[----:B------:R-:W-:Y:S01]  /*acb0*/  BPT.TRAP 0x1 ;  /* 0x000000040000795c */ /* 0x000fe20000300000 */
.L_x_296:
[--C-:B-1----:R-:W-:Y:S01]  /*acc0*/  IMAD R4, R3, 0x4000, R10.reuse ;  /* 0x0000400003047824 */ /* 0x102fe200078e020a */
[----:B------:R-:W-:Y:S01]  /*acd0*/  R2UR UR34, R11 ;  /* 0x000000000b2272ca */ /* 0x000fe200000e0000 */
[----:B------:R-:W-:Y:S01]  /*ace0*/  IMAD R10, R3, 0x10000, R10 ;  /* 0x00010000030a7824 */ /* 0x000fe200078e020a */
[----:B------:R-:W-:Y:S01]  /*acf0*/  R2UR UR33, R7 ;  /* 0x00000000072172ca */ /* 0x000fe200000e0000 */
[----:B------:R-:W-:Y:S01]  /*ad00*/  VIADD R12, R12, 0xffffffff ;  /* 0xffffffff0c0c7836 */ /* 0x000fe20000000000 */
[----:B------:R-:W-:Y:S01]  /*ad10*/  R2UR UR24, R4 ;  /* 0x00000000041872ca */ /* 0x000fe200000e0000 */
[----:B------:R-:W-:Y:S01]  /*ad20*/  UIADD3 UR14, UP0, UR30, 0xf0, URZ ;  /* 0x000000f01e0e7890 */ /* 0x000fe2000ff1e03f */
[----:B------:R-:W-:Y:S01]  /*ad30*/  R2UR UR8, R10 ;  /* 0x000000000a0872ca */ /* 0x000fe200000e0000 */
[----:B------:R-:W-:Y:S01]  /*ad40*/  UIADD3 UR44, UP1, UR30, 0x1f0, URZ ;  /* 0x000001f01e2c7890 */ /* 0x000fe2000ff3e03f */
[----:B------:R-:W-:Y:S01]  /*ad50*/  R2UR UR36, R19 ;  /* 0x00000000132472ca */ /* 0x000fe200000e0000 */
[----:B------:R-:W-:Y:S01]  /*ad60*/  UIADD3.X UR15, URZ, UR31, URZ, UP0, !UPT ;  /* 0x0000001f3f0f7290 */ /* 0x000fe200087fe43f */
[----:B------:R-:W-:Y:S01]  /*ad70*/  R2UR UR35, R18 ;  /* 0x00000000122372ca */ /* 0x000fe200000e0000 */
[----:B------:R-:W-:Y:S01]  /*ad80*/  UIADD3.X UR45, URZ, UR31, URZ, UP1, !UPT ;  /* 0x0000001f3f2d7290 */ /* 0x000fe20008ffe43f */
[----:B------:R-:W-:Y:S01]  /*ad90*/  R2UR UR19, R6 ;  /* 0x00000000061372ca */ /* 0x000fe200000e0000 */
[----:B------:R-:W-:Y:S01]  /*ada0*/  UIADD3 UR26, UR34, 0x40, URZ ;  /* 0x00000040221a7890 */ /* 0x000fe2000fffe03f */
[----:B------:R-:W-:Y:S01]  /*adb0*/  ISETP.GT.AND P2, PT, R12, 0x1, PT ;  /* 0x000000010c00780c */ /* 0x000fe20003f44270 */
[----:B------:R-:W-:Y:S01]  /*adc0*/  VIADD R3, R3, 0x1 ;  /* 0x0000000103037836 */ /* 0x000fe20000000000 */
[----:B------:R-:W-:Y:S01]  /*add0*/  UMOV UR22, 0x0 ;  /* 0x0000000000167882 */ /* 0x000fe20000000000 */
[----:B------:R-:W-:Y:S01]  /*ade0*/  UIADD3 UR32, UR24, 0x180, URZ ;  /* 0x0000018018207890 */ /* 0x000fe2000fffe03f */
[----:B------:R-:W-:Y:S01]  /*adf0*/  VIADD R11, R11, 0x80 ;  /* 0x000000800b0b7836 */ /* 0x000fe20000000000 */
[----:B------:R-:W-:Y:S01]  /*ae00*/  UIADD3 UR24, UR24, 0x2180, URZ ;  /* 0x0000218018187890 */ /* 0x000fe2000fffe03f */
[----:B------:R-:W-:Y:S01]  /*ae10*/  ISETP.NE.AND P1, PT, R3, 0x4, PT ;  /* 0x000000040300780c */ /* 0x000fe20003f25270 */
[----:B------:R-:W-:-:S02]  /*ae20*/  UIADD3 UR16, UR8, 0x10180, URZ ;  /* 0x0001018008107890 */ /* 0x000fc4000fffe03f */
[----:B------:R-:W-:Y:S01]  /*ae30*/  UIADD3 UR8, UR8, 0x18180, URZ ;  /* 0x0001818008087890 */ /* 0x000fe2000fffe03f */
[----:B------:R-:W-:Y:S01]  /*ae40*/  SEL R5, RZ, 0x1, P1 ;  /* 0x00000001ff057807 */ /* 0x000fe20000800000 */
[----:B------:R-:W-:Y:S01]  /*ae50*/  UMOV UR23, 0x10000000 ;  /* 0x1000000000177882 */ /* 0x000fe20000000000 */
[----:B------:R-:W-:Y:S01]  /*ae60*/  UMOV UR25, UR33 ;  /* 0x0000002100197c82 */ /* 0x000fe20008000000 */
[----:B------:R-:W-:Y:S01]  /*ae70*/  UMOV UR28, UR36 ;  /* 0x00000024001c7c82 */ /* 0x000fe20008000000 */
[----:B------:R-:W-:Y:S01]  /*ae80*/  UMOV UR27, UR35 ;  /* 0x00000023001b7c82 */ /* 0x000fe20008000000 */
[----:B------:R-:W-:Y:S01]  /*ae90*/  UMOV UR17, UR33 ;  /* 0x0000002100117c82 */ /* 0x000fe20008000000 */
[----:B------:R-:W-:Y:S01]  /*aea0*/  UMOV UR18, UR34 ;  /* 0x0000002200127c82 */ /* 0x000fe20008000000 */
[----:B------:R-:W-:Y:S01]  /*aeb0*/  UMOV UR20, UR36 ;  /* 0x0000002400147c82 */ /* 0x000fe20008000000 */
[----:B------:R0:W-:Y:S01]  /*aec0*/  UTMALDG.3D [UR32], [UR14], desc[UR22] ;  /* 0x000016200e0075b4 */ /* 0x0001e20008011000 */
[----:B------:R-:W-:Y:S01]  /*aed0*/  UMOV UR9, UR33 ;  /* 0x0000002100097c82 */ /* 0x000fe20008000000 */
[----:B------:R-:W-:Y:S01]  /*aee0*/  UMOV UR11, UR19 ;  /* 0x00000013000b7c82 */ /* 0x000fe20008000000 */
[----:B------:R-:W-:Y:S01]  /*aef0*/  UMOV UR12, UR36 ;  /* 0x00000024000c7c82 */ /* 0x000fe20008000000 */
[----:B------:R-:W-:Y:S01]  /*af00*/  UMOV UR10, UR26 ;  /* 0x0000001a000a7c82 */ /* 0x000fe20008000000 */
[----:B------:R-:W-:-:S02]  /*af10*/  LOP3.LUT R2, R2, R5, RZ, 0x3c, !PT ;  /* 0x0000000502027212 */ /* 0x000fc400078e3cff */
[----:B------:R-:W-:Y:S01]  /*af20*/  SEL R3, R3, RZ, P1 ;  /* 0x000000ff03037207 */ /* 0x000fe20000800000 */
[----:B------:R0:W-:Y:S01]  /*af30*/  UTMALDG.3D [UR24], [UR14], desc[UR22] ;  /* 0x000016180e0075b4 */ /* 0x0001e20008011000 */
[----:B------:R0:W-:Y:S01]  /*af40*/  UTMALDG.3D [UR16], [UR44], desc[UR22] ;  /* 0x000016102c0075b4 */ /* 0x0001e20008011000 */
[----:B------:R0:W-:Y:S02]  /*af50*/  UTMALDG.3D [UR8], [UR44], desc[UR22] ;  /* 0x000016082c0075b4 */ /* 0x0001e40008011000 */
[----:B0-----:R-:W-:Y:S05]  /*af60*/  @P2 BRA `(.L_x_297) ;  /* 0xfffffffc00142947 */ /* 0x001fea000383ffff */
.L_x_293:
[----:B------:R-:W-:Y:S05]  /*af70*/  BSYNC B1 ;  /* 0x0000000000017941 */ /* 0x000fea0003800000 */
.L_x_292:
[----:B------:R-:W-:Y:S01]  /*af80*/  LOP3.LUT P4, RZ, R9, 0xff, RZ, 0xc0, !PT ;  /* 0x000000ff09ff7812 */ /* 0x000fe2000788c0ff */
[----:B------:R-:W-:Y:S01]  /*af90*/  VIADD R0, R0, UR37 ;  /* 0x0000002500007c36 */ /* 0x000fe20008000000 */
[----:B------:R-:W-:Y:S01]  /*afa0*/  ULDC.64 UR8, c[0x0][0x650] ;  /* 0x0001940000087ab9 */ /* 0x000fe20000000a00 */
[----:B------:R-:W-:Y:S01]  /*afb0*/  BSSY B1, `(.L_x_298) ;  /* 0x000006f000017945 */ /* 0x000fe20003800000 */
[----:B------:R-:W-:Y:S01]  /*afc0*/  IMAD.MOV.U32 R18, RZ, RZ, -0x1 ;  /* 0xffffffffff127424 */ /* 0x000fe200078e00ff */
[----:B------:R-:W-:Y:S01]  /*afd0*/  PRMT R9, RZ, 0x7610, R9 ;  /* 0x00007610ff097816 */ /* 0x000fe20000000009 */
[----:B------:R-:W-:Y:S01]  /*afe0*/  IMAD.MOV.U32 R19, RZ, RZ, -0x1 ;  /* 0xffffffffff137424 */ /* 0x000fe200078e00ff */
[C---:B------:R-:W-:Y:S02]  /*aff0*/  ISETP.GT.U32.AND P1, PT, R0.reuse, 0x3, PT ;  /* 0x000000030000780c */ /* 0x040fe40003f24070 */
[----:B------:R-:W-:Y:S02]  /*b000*/  SHF.R.U32.HI R2, RZ, 0x2, R0 ;  /* 0x00000002ff027819 */ /* 0x000fe40000011600 */
[----:B------:R-:W-:-:S02]  /*b010*/  LOP3.LUT R0, R0, 0x3, RZ, 0xc0, !PT ;  /* 0x0000000300007812 */ /* 0x000fc400078ec0ff */
[----:B------:R-:W0:Y:S01]  /*b020*/  @P4 S2R R4, SR_CgaCtaId ;  /* 0x0000000000044919 */ /* 0x000e220000008800 */
[----:B------:R-:W-:Y:S02]  /*b030*/  @P4 MOV R3, 0x400 ;  /* 0x0000040000034802 */ /* 0x000fe40000000f00 */
[----:B------:R-:W-:-:S04]  /*b040*/  LOP3.LUT R2, R2, 0x1, RZ, 0xc0, !PT ;  /* 0x0000000102027812 */ /* 0x000fc800078ec0ff */
[----:B------:R-:W-:Y:S02]  /*b050*/  ISETP.NE.U32.AND P2, PT, R2, 0x1, PT ;  /* 0x000000010200780c */ /* 0x000fe40003f45070 */
[----:B0-----:R-:W-:Y:S01]  /*b060*/  @P4 LEA R3, R4, R3, 0x18 ;  /* 0x0000000304034211 */ /* 0x001fe200078ec0ff */
[----:B------:R-:W-:-:S03]  /*b070*/  IMAD.U32 R4, RZ, RZ, UR37 ;  /* 0x00000025ff047e24 */ /* 0x000fc6000f8e00ff */
[----:B------:R0:W-:Y:S01]  /*b080*/  @P4 SYNCS.ARRIVE.TRANS64.A1T0 RZ, [R3+URZ+0x78], RZ ;  /* 0x000078ff03ff49a7 */ /* 0x0001e2000810003f */
[----:B------:R-:W-:Y:S02]  /*b090*/  IADD3 R16, P4, R16, UR38, RZ ;  /* 0x0000002610107c10 */ /* 0x000fe4000ff9e0ff */
[----:B------:R-:W-:Y:S02]  /*b0a0*/  ISETP.LT.U32.AND P1, PT, R4, 0x4, P1 ;  /* 0x000000040400780c */ /* 0x000fe40000f21070 */
[----:B------:R-:W-:Y:S02]  /*b0b0*/  IADD3.X R17, R17, UR41, RZ, P4, !PT ;  /* 0x0000002911117c10 */ /* 0x000fe4000a7fe4ff */
[----:B------:R-:W-:Y:S02]  /*b0c0*/  ISETP.GE.U32.AND P4, PT, R16, UR8, PT ;  /* 0x0000000810007c0c */ /* 0x000fe4000bf86070 */
[----:B0-----:R-:W-:Y:S02]  /*b0d0*/  SEL R3, RZ, 0x1, !P1 ;  /* 0x00000001ff037807 */ /* 0x001fe40004800000 */
[----:B------:R-:W-:-:S02]  /*b0e0*/  ISETP.GE.U32.AND.EX P1, PT, R17, UR9, PT, P4 ;  /* 0x0000000911007c0c */ /* 0x000fc4000bf26140 */
[----:B------:R-:W-:-:S04]  /*b0f0*/  ISETP.GT.U32.AND P2, PT, R4, 0x3, !P2 ;  /* 0x000000030400780c */ /* 0x000fc80005744070 */
[----:B------:R-:W-:-:S04]  /*b100*/  SEL R2, RZ, 0x1, !P2 ;  /* 0x00000001ff027807 */ /* 0x000fc80005000000 */
[--C-:B------:R-:W-:Y:S01]  /*b110*/  LOP3.LUT R8, R2, R8, R3.reuse, 0x96, !PT ;  /* 0x0000000802087212 */ /* 0x100fe200078e9603 */
[----:B------:R-:W-:Y:S01]  /*b120*/  IMAD.MOV.U32 R2, RZ, RZ, -0x1 ;  /* 0xffffffffff027424 */ /* 0x000fe200078e00ff */
[----:B------:R-:W-:Y:S01]  /*b130*/  PRMT R3, RZ, 0x7610, R3 ;  /* 0x00007610ff037816 */ /* 0x000fe20000000003 */
[----:B------:R-:W-:Y:S06]  /*b140*/  @P1 BRA `(.L_x_299) ;  /* 0x0000000400541947 */ /* 0x000fec0003800000 */
[----:B------:R-:W0:Y:S01]  /*b150*/  S2UR UR7, SR_CTAID.X ;  /* 0x00000000000779c3 */ /* 0x000e220000002500 */
[----:B------:R-:W-:Y:S01]  /*b160*/  ULDC.64 UR8, c[0x0][0x628] ;  /* 0x00018a0000087ab9 */ /* 0x000fe20000000a00 */
[----:B------:R-:W-:Y:S01]  /*b170*/  ULDC UR10, c[0x0][0x150] ;  /* 0x00005400000a7ab9 */ /* 0x000fe20000000800 */
[----:B------:R-:W-:Y:S01]  /*b180*/  ISETP.NE.U32.AND P1, PT, RZ, UR8, PT ;  /* 0x00000008ff007c0c */ /* 0x000fe2000bf25070 */
[----:B------:R-:W-:Y:S01]  /*b190*/  ULDC UR11, c[0x0][0x630] ;  /* 0x00018c00000b7ab9 */ /* 0x000fe20000000800 */
[----:B------:R-:W-:Y:S01]  /*b1a0*/  ULDC UR14, c[0x0][0x154] ;  /* 0x00005500000e7ab9 */ /* 0x000fe20000000800 */
[----:B------:R-:W-:Y:S01]  /*b1b0*/  IMAD.MOV.U32 R2, RZ, RZ, R16 ;  /* 0x000000ffff027224 */ /* 0x000fe200078e0010 */
[----:B------:R-:W-:Y:S01]  /*b1c0*/  ISETP.NE.AND.EX P1, PT, RZ, UR9, PT, P1 ;  /* 0x00000009ff007c0c */ /* 0x000fe2000bf25310 */
[----:B------:R-:W1:Y:S01]  /*b1d0*/  S2UR UR12, SR_CTAID.Y ;  /* 0x00000000000c79c3 */ /* 0x000e620000002600 */
[----:B0-----:R-:W-:-:S05]  /*b1e0*/  I2FP.F32.U32 R3, UR7 ;  /* 0x0000000700037c45 */ /* 0x001fca0008201000 */
[----:B------:R-:W-:Y:S01]  /*b1f0*/  FMUL R10, R3, UR10 ;  /* 0x0000000a030a7c20 */ /* 0x000fe20008400000 */
[----:B------:R-:W-:-:S05]  /*b200*/  IMAD.MOV.U32 R3, RZ, RZ, R17 ;  /* 0x000000ffff037224 */ /* 0x000fca00078e0011 */
[----:B------:R-:W-:Y:S05]  /*b210*/  @!P1 BRA `(.L_x_300) ;  /* 0x0000000000289947 */ /* 0x000fea0003800000 */
[----:B------:R-:W-:Y:S02]  /*b220*/  ULDC UR10, c[0x0][0x634] ;  /* 0x00018d00000a7ab9 */ /* 0x000fe40000000800 */
[----:B------:R-:W-:-:S05]  /*b230*/  IADD3 R7, P1, R16, UR10, RZ ;  /* 0x0000000a10077c10 */ /* 0x000fca000ff3e0ff */
[----:B------:R-:W-:-:S04]  /*b240*/  IMAD.X R11, RZ, RZ, R17, P1 ;  /* 0x000000ffff0b7224 */ /* 0x000fc800008e0611 */
[----:B------:R-:W-:-:S04]  /*b250*/  IMAD.WIDE.U32 R4, R11, UR8, RZ ;  /* 0x000000080b047c25 */ /* 0x000fc8000f8e00ff */
[----:B------:R-:W-:-:S04]  /*b260*/  IMAD.WIDE.U32 R4, P1, R7, UR9, R4 ;  /* 0x0000000907047c25 */ /* 0x000fc8000f820004 */
[----:B------:R-:W-:-:S04]  /*b270*/  IMAD.WIDE.U32 R6, R7, UR8, RZ ;  /* 0x0000000807067c25 */ /* 0x000fc8000f8e00ff */
[----:B------:R-:W-:Y:S01]  /*b280*/  IMAD.X R3, RZ, RZ, RZ, P1 ;  /* 0x000000ffff037224 */ /* 0x000fe200008e06ff */
[----:B------:R-:W-:Y:S01]  /*b290*/  IADD3 RZ, P1, R7, R4, RZ ;  /* 0x0000000407ff7210 */ /* 0x000fe20007f3e0ff */
[----:B------:R-:W-:-:S04]  /*b2a0*/  IMAD.MOV.U32 R2, RZ, RZ, R5 ;  /* 0x000000ffff027224 */ /* 0x000fc800078e0005 */
[----:B------:R-:W-:-:S08]  /*b2b0*/  IMAD.WIDE.U32.X R2, R11, UR9, R2, P1 ;  /* 0x000000090b027c25 */ /* 0x000fd000088e0402 */
.L_x_300:
[--C-:B------:R-:W-:Y:S01]  /*b2c0*/  SHF.R.U64 R19, R2, UR11, R3.reuse ;  /* 0x0000000b02137c19 */ /* 0x100fe20008001203 */
[----:B------:R-:W0:Y:S01]  /*b2d0*/  F2I.U32.TRUNC.NTZ R10, R10 ;  /* 0x0000000a000a7305 */ /* 0x000e22000020f000 */
[----:B------:R-:W-:Y:S01]  /*b2e0*/  SHF.R.U32.HI R2, RZ, UR11, R3 ;  /* 0x0000000bff027c19 */ /* 0x000fe20008011603 */
[----:B------:R-:W-:Y:S01]  /*b2f0*/  ULDC.64 UR8, c[0x0][0x620] ;  /* 0x0001880000087ab9 */ /* 0x000fe20000000a00 */
[----:B------:R-:W-:Y:S01]  /*b300*/  IADD3 R5, P1, RZ, -R19, RZ ;  /* 0x80000013ff057210 */ /* 0x000fe20007f3e0ff */
[----:B------:R-:W2:Y:S01]  /*b310*/  LDC R15, c[0x0][0x610] ;  /* 0x00018400ff0f7b82 */ /* 0x000ea20000000800 */
[----:B-1----:R-:W-:Y:S01]  /*b320*/  I2FP.F32.U32 R4, UR12 ;  /* 0x0000000c00047c45 */ /* 0x002fe20008201000 */
[----:B------:R-:W-:Y:S01]  /*b330*/  ULDC UR11, c[0x0][0x658] ;  /* 0x00019600000b7ab9 */ /* 0x000fe20000000800 */
[----:B------:R-:W-:Y:S01]  /*b340*/  ULDC UR16, c[0x0][0x648] ;  /* 0x0001920000107ab9 */ /* 0x000fe20000000800 */
[----:B------:R-:W-:Y:S02]  /*b350*/  IMAD.X R2, RZ, RZ, ~R2, P1 ;  /* 0x000000ffff027224 */ /* 0x000fe400008e0e02 */
[----:B------:R-:W-:Y:S01]  /*b360*/  FMUL R6, R4, UR14 ;  /* 0x0000000e04067c20 */ /* 0x000fe20008400000 */
[----:B------:R-:W-:Y:S01]  /*b370*/  ULDC.64 UR14, c[0x0][0x640] ;  /* 0x00019000000e7ab9 */ /* 0x000fe20000000a00 */
[----:B------:R-:W-:Y:S01]  /*b380*/  IMAD R4, R2, UR8, RZ ;  /* 0x0000000802047c24 */ /* 0x000fe2000f8e02ff */
[----:B------:R-:W-:Y:S01]  /*b390*/  ISETP.NE.U32.AND P1, PT, RZ, UR14, PT ;  /* 0x0000000eff007c0c */ /* 0x000fe2000bf25070 */
[C---:B------:R-:W-:Y:S01]  /*b3a0*/  IMAD.WIDE.U32 R2, R5.reuse, UR8, R16 ;  /* 0x0000000805027c25 */ /* 0x040fe2000f8e0010 */
[----:B0-----:R-:W-:Y:S01]  /*b3b0*/  R2UR UR8, R10 ;  /* 0x000000000a0872ca */ /* 0x001fe200000e0000 */
[----:B------:R-:W0:Y:S01]  /*b3c0*/  F2I.U32.TRUNC.NTZ R6, R6 ;  /* 0x0000000600067305 */ /* 0x000e22000020f000 */
[----:B------:R-:W-:Y:S01]  /*b3d0*/  ISETP.NE.AND.EX P1, PT, RZ, UR15, PT, P1 ;  /* 0x0000000fff007c0c */ /* 0x000fe2000bf25310 */
[----:B------:R-:W-:Y:S01]  /*b3e0*/  IMAD R5, R5, UR9, R4 ;  /* 0x0000000905057c24 */ /* 0x000fe2000f8e0204 */
[----:B------:R-:W-:-:S03]  /*b3f0*/  ULDC UR9, c[0x0][0x618] ;  /* 0x0001860000097ab9 */ /* 0x000fc60000000800 */
[----:B------:R-:W-:-:S05]  /*b400*/  IMAD.IADD R3, R3, 0x1, R5 ;  /* 0x0000000103037824 */ /* 0x000fca00078e0205 */
[--C-:B------:R-:W-:Y:S02]  /*b410*/  SHF.R.U64 R10, R2, UR9, R3.reuse ;  /* 0x00000009020a7c19 */ /* 0x100fe40008001203 */
[----:B------:R-:W-:Y:S01]  /*b420*/  SHF.R.U32.HI R3, RZ, UR9, R3 ;  /* 0x00000009ff037c19 */ /* 0x000fe20008011603 */
[----:B------:R-:W-:Y:S01]  /*b430*/  ULDC UR9, c[0x0][0x608] ;  /* 0x0001820000097ab9 */ /* 0x000fe20000000800 */
[----:B0-----:R-:W-:Y:S02]  /*b440*/  R2UR UR10, R6 ;  /* 0x00000000060a72ca */ /* 0x001fe400000e0000 */
[--C-:B------:R-:W-:Y:S02]  /*b450*/  SHF.R.U64 R12, R10, UR9, R3.reuse ;  /* 0x000000090a0c7c19 */ /* 0x100fe40008001203 */
[----:B------:R-:W-:Y:S01]  /*b460*/  SHF.R.U32.HI R3, RZ, UR9, R3 ;  /* 0x00000009ff037c19 */ /* 0x000fe20008011603 */
[----:B------:R-:W-:-:S03]  /*b470*/  UIADD3 UR9, -UR8, URZ, URZ ;  /* 0x0000003f08097290 */ /* 0x000fc6000fffe13f */
[--C-:B------:R-:W-:Y:S01]  /*b480*/  SHF.R.U64 R13, R12, UR11, R3.reuse ;  /* 0x0000000b0c0d7c19 */ /* 0x100fe20008001203 */
[----:B------:R-:W-:Y:S01]  /*b490*/  ULDC UR8, c[0x0][0x144] ;  /* 0x0000510000087ab9 */ /* 0x000fe20000000800 */
[----:B------:R-:W-:-:S03]  /*b4a0*/  SHF.R.U32.HI R3, RZ, UR11, R3 ;  /* 0x0000000bff037c19 */ /* 0x000fc60008011603 */
[----:B------:R-:W-:Y:S01]  /*b4b0*/  IMAD.MOV.U32 R2, RZ, RZ, R13 ;  /* 0x000000ffff027224 */ /* 0x000fe200078e000d */
[----:B------:R-:W-:Y:S06]  /*b4c0*/  @!P1 BRA `(.L_x_301) ;  /* 0x0000000000289947 */ /* 0x000fec0003800000 */
        /* <DEDUP_REMOVED lines=10> */
.L_x_301:
[----:B------:R-:W-:Y:S01]  /*b570*/  UISETP.NE.AND UP0, UPT, UR40, URZ, UPT ;  /* 0x0000003f2800728c */ /* 0x000fe2000bf05270 */
[----:B------:R-:W-:Y:S01]  /*b580*/  SHF.R.U64 R3, R2, UR16, R3 ;  /* 0x0000001002037c19 */ /* 0x000fe20008001203 */
[----:B------:R-:W-:Y:S01]  /*b590*/  UIADD3 UR10, -UR10, URZ, URZ ;  /* 0x0000003f0a0a7290 */ /* 0x000fe2000fffe13f */
[----:B------:R-:W-:Y:S01]  /*b5a0*/  LOP3.LUT R2, R12, UR6, RZ, 0xc0, !PT ;  /* 0x000000060c027c12 */ /* 0x000fe2000f8ec0ff */
[----:B------:R-:W-:Y:S01]  /*b5b0*/  UIMAD UR7, UR8, UR9, UR7 ;  /* 0x00000009080772a4 */ /* 0x000fe2000f8e0207 */
[----:B------:R-:W-:Y:S01]  /*b5c0*/  LOP3.LUT R5, R10, UR4, RZ, 0xc0, !PT ;  /* 0x000000040a057c12 */ /* 0x000fe2000f8ec0ff */
[----:B------:R-:W-:Y:S01]  /*b5d0*/  IMAD.MOV R4, RZ, RZ, -R3 ;  /* 0x000000ffff047224 */ /* 0x000fe200078e0a03 */
[----:B------:R-:W-:Y:S01]  /*b5e0*/  ULDC UR8, c[0x0][0x148] ;  /* 0x0000520000087ab9 */ /* 0x000fe20000000800 */
[----:B------:R-:W-:Y:S01]  /*b5f0*/  IMAD R18, R3, UR5, R2 ;  /* 0x0000000503127c24 */ /* 0x000fe2000f8e0202 */
[----:B------:R-:W-:Y:S01]  /*b600*/  PLOP3.LUT P1, PT, PT, PT, UP0, 0x80, 0x0 ;  /* 0x000000000000781c */ /* 0x000fe20003f2f008 */
[----:B------:R-:W-:Y:S01]  /*b610*/  IMAD.MOV.U32 R3, RZ, RZ, 0x1 ;  /* 0x00000001ff037424 */ /* 0x000fe200078e00ff */
[----:B------:R-:W-:-:S03]  /*b620*/  @UP0 UIMAD UR7, UR8, UR10, UR12 ;  /* 0x0000000a080702a4 */ /* 0x000fc6000f8e020c */
[----:B------:R-:W-:Y:S02]  /*b630*/  ULDC UR8, c[0x0][0x638] ;  /* 0x00018e0000087ab9 */ /* 0x000fe40000000800 */
[----:B------:R-:W-:Y:S02]  /*b640*/  IMAD R2, R4, UR8, R13 ;  /* 0x0000000804027c24 */ /* 0x000fe4000f8e020d */
[----:B--2---:R-:W-:Y:S01]  /*b650*/  IMAD R18, R18, R15, UR7 ;  /* 0x0000000712127e24 */ /* 0x004fe2000f8e020f */
[----:B------:R-:W-:Y:S02]  /*b660*/  ULDC UR7, c[0x0][0x600] ;  /* 0x0001800000077ab9 */ /* 0x000fe40000000800 */
[----:B------:R-:W-:-:S05]  /*b670*/  IMAD R5, R2, UR7, R5 ;  /* 0x0000000702057c24 */ /* 0x000fca000f8e0205 */
[----:B------:R-:W-:Y:S02]  /*b680*/  SEL R2, R5, R18, !P1 ;  /* 0x0000001205027207 */ /* 0x000fe40004800000 */
[----:B------:R-:W-:-:S07]  /*b690*/  SEL R18, R18, R5, !P1 ;  /* 0x0000000512127207 */ /* 0x000fce0004800000 */
.L_x_299:
[----:B------:R-:W-:Y:S05]  /*b6a0*/  BSYNC B1 ;  /* 0x0000000000017941 */ /* 0x000fea0003800000 */
.L_x_298:
[----:B------:R-:W-:-:S13]  /*b6b0*/  LOP3.LUT P1, RZ, R3, 0xff, RZ, 0xc0, !PT ;  /* 0x000000ff03ff7812 */ /* 0x000fda000782c0ff */
[----:B------:R-:W-:Y:S05]  /*b6c0*/  @P1 BRA `(.L_x_302) ;  /* 0xfffffff400081947 */ /* 0x000fea000383ffff */
[----:B------:R-:W-:Y:S05]  /*b6d0*/  BSYNC B0 ;  /* 0x0000000000007941 */ /* 0x000fea0003800000 */
.L_x_290:
[----:B------:R-:W-:-:S03]  /*b6e0*/  UMOV UR7, 0xffffffff ;  /* 0xffffffff00077882 */ /* 0x000fc60000000000 */
[----:B------:R-:W-:Y:S05]  /*b6f0*/  BRA.DIV UR7, `(.L_x_303) ;  /* 0x0000000607447947 */ /* 0x000fea000b800000 */
[----:B------:R-:W-:-:S13]  /*b700*/  ELECT P6, URZ, PT ;  /* 0x00000000003f782f */ /* 0x000fda00038c0000 */
.L_x_319:
[----:B------:R-:W-:Y:S04]  /*b710*/  BSSY B0, `(.L_x_304) ;  /* 0x000002c000007945 */ /* 0x000fe80003800000 */
[----:B------:R-:W-:Y:S05]  /*b720*/  @!P6 BRA `(.L_x_305) ;  /* 0x0000000000a8e947 */ /* 0x000fea0003800000 */
[----:B------:R-:W-:-:S04]  /*b730*/  ULOP3.LUT UR7, UR42, 0x2, URZ, 0xfc, !UPT ;  /* 0x000000022a077892 */ /* 0x000fc8000f8efc3f */
[----:B------:R-:W-:-:S06]  /*b740*/  UISETP.NE.AND UP0, UPT, UR7, 0x3, UPT ;  /* 0x000000030700788c */ /* 0x000fcc000bf05270 */
[----:B------:R-:W-:-:S13]  /*b750*/  PLOP3.LUT P0, PT, PT, PT, UP0, 0x80, 0x0 ;  /* 0x000000000000781c */ /* 0x000fda0003f0f008 */
[----:B------:R-:W-:Y:S05]  /*b760*/  @!P0 BRA `(.L_x_306) ;  /* 0x0000000000048947 */ /* 0x000fea0003800000 */
[----:B------:R-:W-:Y:S01]  /*b770*/  BPT.TRAP 0x1 ;  /* 0x000000040000795c */ /* 0x000fe20000300000 */
.L_x_306:
[----:B------:R-:W0:Y:S01]  /*b780*/  S2R R3, SR_CgaCtaId ;  /* 0x0000000000037919 */ /* 0x000e220000008800 */
[----:B------:R-:W-:-:S04]  /*b790*/  MOV R2, 0x400 ;  /* 0x0000040000027802 */ /* 0x000fc80000000f00 */
[----:B0-----:R-:W-:Y:S02]  /*b7a0*/  LEA R3, R3, R2, 0x18 ;  /* 0x0000000203037211 */ /* 0x001fe400078ec0ff */
[----:B------:R-:W-:-:S03]  /*b7b0*/  SHF.L.U32 R2, R8, 0x1f, RZ ;  /* 0x0000001f08027819 */ /* 0x000fc600000006ff */
[----:B------:R-:W-:-:S04]  /*b7c0*/  VIADD R3, R3, 0x20 ;  /* 0x0000002003037836 */ /* 0x000fc80000000000 */
[C---:B------:R-:W-:Y:S02]  /*b7d0*/  IMAD R7, R0.reuse, 0x8, R3 ;  /* 0x0000000800077824 */ /* 0x040fe400078e0203 */
[----:B------:R-:W-:Y:S02]  /*b7e0*/  VIADD R0, R0, 0x1 ;  /* 0x0000000100007836 */ /* 0x000fe40000000000 */
[----:B------:R-:W0:Y:S03]  /*b7f0*/  SYNCS.PHASECHK.TRANS64.TRYWAIT P0, [R7+URZ], R2 ;  /* 0x00000002070075a7 */ /* 0x000e26000800017f */
[----:B------:R-:W-:-:S04]  /*b800*/  ISETP.NE.AND P1, PT, R0, 0x4, PT ;  /* 0x000000040000780c */ /* 0x000fc80003f25270 */
[----:B------:R-:W-:Y:S02]  /*b810*/  SEL R5, RZ, 0x1, P1 ;  /* 0x00000001ff057807 */ /* 0x000fe40000800000 */
[----:B------:R-:W-:Y:S02]  /*b820*/  SEL R0, R0, RZ, P1 ;  /* 0x000000ff00007207 */ /* 0x000fe40000800000 */
[----:B------:R-:W-:-:S03]  /*b830*/  LOP3.LUT R5, R8, R5, RZ, 0x3c, !PT ;  /* 0x0000000508057212 */ /* 0x000fc600078e3cff */
[----:B------:R-:W-:Y:S01]  /*b840*/  IMAD R9, R0, 0x8, R3 ;  /* 0x0000000800097824 */ /* 0x000fe200078e0203 */
[----:B------:R-:W-:Y:S01]  /*b850*/  SHF.L.U32 R4, R5, 0x1f, RZ ;  /* 0x0000001f05047819 */ /* 0x000fe200000006ff */
[----:B0-----:R-:W-:Y:S06]  /*b860*/  @!P0 BRA `(.L_x_307) ;  /* 0x0000000400088947 */ /* 0x001fec0003800000 */
.L_x_320:
[----:B------:R-:W1:Y:S01]  /*b870*/  SYNCS.PHASECHK.TRANS64.TRYWAIT P0, [R9+URZ], R4 ;  /* 0x00000004090075a7 */ /* 0x000e62000800017f */
[----:B------:R-:W-:-:S05]  /*b880*/  VIADD R0, R0, 0x1 ;  /* 0x0000000100007836 */ /* 0x000fca0000000000 */
[----:B------:R-:W-:-:S04]  /*b890*/  ISETP.NE.AND P1, PT, R0, 0x4, PT ;  /* 0x000000040000780c */ /* 0x000fc80003f25270 */
[----:B0-----:R-:W-:Y:S02]  /*b8a0*/  SEL R2, RZ, 0x1, P1 ;  /* 0x00000001ff027807 */ /* 0x001fe40000800000 */
[----:B------:R-:W-:Y:S02]  /*b8b0*/  SEL R0, R0, RZ, P1 ;  /* 0x000000ff00007207 */ /* 0x000fe40000800000 */
[----:B------:R-:W-:-:S03]  /*b8c0*/  LOP3.LUT R7, R5, R2, RZ, 0x3c, !PT ;  /* 0x0000000205077212 */ /* 0x000fc600078e3cff */
[----:B------:R-:W-:Y:S01]  /*b8d0*/  IMAD R6, R0, 0x8, R3 ;  /* 0x0000000800067824 */ /* 0x000fe200078e0203 */
[----:B------:R-:W-:Y:S01]  /*b8e0*/  SHF.L.U32 R5, R7, 0x1f, RZ ;  /* 0x0000001f07057819 */ /* 0x000fe200000006ff */
[----:B-1----:R-:W-:Y:S06]  /*b8f0*/  @!P0 BRA `(.L_x_308) ;  /* 0x0000000000f88947 */ /* 0x002fec0003800000 */
.L_x_321:
[----:B------:R-:W1:Y:S01]  /*b900*/  SYNCS.PHASECHK.TRANS64.TRYWAIT P0, [R6+URZ], R5 ;  /* 0x00000005060075a7 */ /* 0x000e62000800017f */
[----:B------:R-:W-:-:S05]  /*b910*/  VIADD R0, R0, 0x1 ;  /* 0x0000000100007836 */ /* 0x000fca0000000000 */
[----:B------:R-:W-:-:S04]  /*b920*/  ISETP.NE.AND P1, PT, R0, 0x4, PT ;  /* 0x000000040000780c */ /* 0x000fc80003f25270 */
[----:B------:R-:W-:Y:S02]  /*b930*/  SEL R2, RZ, 0x1, P1 ;  /* 0x00000001ff027807 */ /* 0x000fe40000800000 */
[----:B------:R-:W-:Y:S02]  /*b940*/  SEL R0, R0, RZ, P1 ;  /* 0x000000ff00007207 */ /* 0x000fe40000800000 */
[----:B------:R-:W-:Y:S01]  /*b950*/  LOP3.LUT R2, R7, R2, RZ, 0x3c, !PT ;  /* 0x0000000207027212 */ /* 0x000fe200078e3cff */
[----:B-1----:R-:W-:Y:S06]  /*b960*/  @!P0 BRA `(.L_x_309) ;  /* 0x0000000000f08947 */ /* 0x002fec0003800000 */
.L_x_322:
[----:B------:R-:W-:Y:S01]  /*b970*/  IMAD R3, R0, 0x8, R3 ;  /* 0x0000000800037824 */ /* 0x000fe200078e0203 */
[----:B------:R-:W-:-:S07]  /*b980*/  SHF.L.U32 R0, R2, 0x1f, RZ ;  /* 0x0000001f02007819 */ /* 0x000fce00000006ff */
.L_x_310:
[----:B--2---:R2:W3:Y:S02]  /*b990*/  SYNCS.PHASECHK.TRANS64.TRYWAIT P0, [R3+URZ], R0 ;  /* 0x00000000030075a7 */ /* 0x0044e4000800017f */
[----:B---3--:R-:W-:Y:S05]  /*b9a0*/  @!P0 NANOSLEEP.SYNCS 0x989680 ;  /* 0x009896800000895d */ /* 0x008fea0003900000 */
[----:B------:R-:W3:Y:S02]  /*b9b0*/  @!P0 SYNCS.PHASECHK.TRANS64 P0, [R3+URZ], R0 ;  /* 0x00000000030085a7 */ /* 0x000ee4000800007f */
[----:B---3--:R-:W-:Y:S05]  /*b9c0*/  @!P0 BRA `(.L_x_310) ;  /* 0xfffffffc00f08947 */ /* 0x008fea000383ffff */
.L_x_305:
[----:B------:R-:W-:Y:S05]  /*b9d0*/  BSYNC B0 ;  /* 0x0000000000007941 */ /* 0x000fea0003800000 */
.L_x_304:
[----:B------:R-:W-:Y:S05]  /*b9e0*/  EXIT ;  /* 0x000000000000794d */ /* 0x000fea0003800000 */
.L_x_14:
[----:B0-----:R0:W1:Y:S02]  /*b9f0*/  SYNCS.PHASECHK.TRANS64.TRYWAIT P0, [R157+URZ], R0 ;  /* 0x000000009d0075a7 */ /* 0x001064000800017f */
[----:B-1----:R-:W-:Y:S05]  /*ba00*/  @!P0 NANOSLEEP.SYNCS 0x989680 ;  /* 0x009896800000895d */ /* 0x002fea0003900000 */
[----:B------:R-:W1:Y:S02]  /*ba10*/  @!P0 SYNCS.PHASECHK.TRANS64 P0, [R157+URZ], R0 ;  /* 0x000000009d0085a7 */ /* 0x000e64000800007f */
[----:B-1----:R-:W-:Y:S05]  /*ba20*/  @!P0 BRA `(.L_x_14) ;  /* 0xfffffffc00f08947 */ /* 0x002fea000383ffff */
[----:B------:R-:W-:Y:S05]  /*ba30*/  BRA `(.L_x_311) ;  /* 0xffffff5800d87947 */ /* 0x000fea000383ffff */
.L_x_19:
[----:B-1----:R1:W2:Y:S02]  /*ba40*/  SYNCS.PHASECHK.TRANS64.TRYWAIT P1, [R3+URZ], R0 ;  /* 0x00000000030075a7 */ /* 0x0022a4000802017f */
[----:B--2---:R-:W-:Y:S05]  /*ba50*/  @!P1 NANOSLEEP.SYNCS 0x989680 ;  /* 0x009896800000995d */ /* 0x004fea0003900000 */
[----:B------:R-:W2:Y:S02]  /*ba60*/  @!P1 SYNCS.PHASECHK.TRANS64 P1, [R3+URZ], R0 ;  /* 0x00000000030095a7 */ /* 0x000ea4000802007f */
[----:B--2---:R-:W-:Y:S05]  /*ba70*/  @!P1 BRA `(.L_x_19) ;  /* 0xfffffffc00f09947 */ /* 0x004fea000383ffff */
[----:B------:R-:W-:Y:S05]  /*ba80*/  BRA `(.L_x_18) ;  /* 0xffffff5c00487947 */ /* 0x000fea000383ffff */
.L_x_24:
[----:B-1----:R-:W-:-:S04]  /*ba90*/  IMAD.U32 R4, RZ, RZ, UR4 ;  /* 0x00000004ff047e24 */ /* 0x002fc8000f8e00ff */
[----:B------:R1:W2:Y:S03]  /*baa0*/  SYNCS.PHASECHK.TRANS64.TRYWAIT P1, [R4+URZ], R3 ;  /* 0x00000003040075a7 */ /* 0x0002a6000802017f */
[----:B--2---:R-:W-:Y:S05]  /*bab0*/  @!P1 NANOSLEEP.SYNCS 0x989680 ;  /* 0x009896800000995d */ /* 0x004fea0003900000 */
[----:B------:R-:W2:Y:S02]  /*bac0*/  @!P1 SYNCS.PHASECHK.TRANS64 P1, [R4+URZ], R3 ;  /* 0x00000003040095a7 */ /* 0x000ea4000802007f */
[----:B--2---:R-:W-:Y:S05]  /*bad0*/  @!P1 BRA `(.L_x_24) ;  /* 0xfffffffc00ec9947 */ /* 0x004fea000383ffff */
[----:B------:R-:W-:Y:S05]  /*bae0*/  BRA `(.L_x_23) ;  /* 0xffffff6000a47947 */ /* 0x000fea000383ffff */
.L_x_30:
[----:B0-----:R0:W1:Y:S02]  /*baf0*/  SYNCS.PHASECHK.TRANS64.TRYWAIT P0, [R157+URZ+0x10], R0 ;  /* 0x000010009d0075a7 */ /* 0x001064000800017f */
[----:B-1----:R-:W-:Y:S05]  /*bb00*/  @!P0 NANOSLEEP.SYNCS 0x989680 ;  /* 0x009896800000895d */ /* 0x002fea0003900000 */
[----:B------:R-:W1:Y:S02]  /*bb10*/  @!P0 SYNCS.PHASECHK.TRANS64 P0, [R157+URZ+0x10], R0 ;  /* 0x000010009d0085a7 */ /* 0x000e64000800007f */
[----:B-1----:R-:W-:Y:S05]  /*bb20*/  @!P0 BRA `(.L_x_30) ;  /* 0xfffffffc00f08947 */ /* 0x002fea000383ffff */
[----:B------:R-:W-:Y:S05]  /*bb30*/  BRA `(.L_x_312) ;  /* 0xffffff68006c7947 */ /* 0x000fea000383ffff */
.L_x_291:
[----:B------:R-:W-:Y:S01]  /*bb40*/  BSSY B1, `(.L_x_313) ;  /* 0x0000006000017945 */ /* 0x000fe20003800000 */
[----:B------:R-:W-:-:S07]  /*bb50*/  IMAD.MOV.U32 R15, RZ, RZ, -0x1 ;  /* 0xffffffffff0f7424 */ /* 0x000fce00078e00ff */
[----:B------:R-:W-:Y:S05]  /*bb60*/  WARPSYNC.COLLECTIVE R15, `(.L_x_314) ;  /* 0x000000000f0c7348 */ /* 0x000fea0003c00000 */
[----:B------:R-:W-:Y:S02]  /*bb70*/  ELECT P6, UR62, PT ;  /* 0x00000000003e782f */ /* 0x000fe400038c0000 */
[----:B------:R-:W-:Y:S01]  /*bb80*/  MOV R14, UR62 ;  /* 0x0000003e000e7c02 */ /* 0x000fe20008000f00 */
[----:B------:R-:W-:Y:S10]  /*bb90*/  ENDCOLLECTIVE ;  /* 0x000000000000791b */ /* 0x000ff40003800000 */
.L_x_314:
[----:B------:R-:W-:Y:S05]  /*bba0*/  BSYNC B1 ;  /* 0x0000000000017941 */ /* 0x000fea0003800000 */
.L_x_313:
[----:B------:R-:W-:Y:S05]  /*bbb0*/  BRA `(.L_x_315) ;  /* 0xffffffec00d87947 */ /* 0x000fea000383ffff */
.L_x_294:
[----:B-1----:R1:W2:Y:S02]  /*bbc0*/  SYNCS.PHASECHK.TRANS64.TRYWAIT P1, [R7+URZ+0x20], R4 ;  /* 0x00002004070075a7 */ /* 0x0022a4000802017f */
[----:B--2---:R-:W-:Y:S05]  /*bbd0*/  @!P1 NANOSLEEP.SYNCS 0x989680 ;  /* 0x009896800000995d */ /* 0x004fea0003900000 */
[----:B------:R-:W2:Y:S02]  /*bbe0*/  @!P1 SYNCS.PHASECHK.TRANS64 P1, [R7+URZ+0x20], R4 ;  /* 0x00002004070095a7 */ /* 0x000ea4000802007f */
[----:B--2---:R-:W-:Y:S05]  /*bbf0*/  @!P1 BRA `(.L_x_294) ;  /* 0xfffffffc00f09947 */ /* 0x004fea000383ffff */
[----:B------:R-:W-:Y:S05]  /*bc00*/  BRA `(.L_x_316) ;  /* 0xfffffff0000c7947 */ /* 0x000fea000383ffff */
.L_x_303:
[----:B------:R-:W-:Y:S01]  /*bc10*/  BSSY B0, `(.L_x_317) ;  /* 0x0000006000007945 */ /* 0x000fe20003800000 */
[----:B------:R-:W-:-:S07]  /*bc20*/  IMAD.MOV.U32 R15, RZ, RZ, -0x1 ;  /* 0xffffffffff0f7424 */ /* 0x000fce00078e00ff */
[----:B------:R-:W-:Y:S05]  /*bc30*/  WARPSYNC.COLLECTIVE R15, `(.L_x_318) ;  /* 0x000000000f0c7348 */ /* 0x000fea0003c00000 */
[----:B------:R-:W-:Y:S02]  /*bc40*/  ELECT P6, UR62, PT ;  /* 0x00000000003e782f */ /* 0x000fe400038c0000 */
[----:B------:R-:W-:Y:S01]  /*bc50*/  MOV R14, UR62 ;  /* 0x0000003e000e7c02 */ /* 0x000fe20008000f00 */
[----:B------:R-:W-:Y:S10]  /*bc60*/  ENDCOLLECTIVE ;  /* 0x000000000000791b */ /* 0x000ff40003800000 */
.L_x_318:
[----:B------:R-:W-:Y:S05]  /*bc70*/  BSYNC B0 ;  /* 0x0000000000007941 */ /* 0x000fea0003800000 */
.L_x_317:
[----:B------:R-:W-:Y:S05]  /*bc80*/  BRA `(.L_x_319) ;  /* 0xfffffff800a07947 */ /* 0x000fea000383ffff */
.L_x_307:
[----:B0-----:R0:W1:Y:S02]  /*bc90*/  SYNCS.PHASECHK.TRANS64.TRYWAIT P0, [R7+URZ], R2 ;  /* 0x00000002070075a7 */ /* 0x001064000800017f */
[----:B-1----:R-:W-:Y:S05]  /*bca0*/  @!P0 NANOSLEEP.SYNCS 0x989680 ;  /* 0x009896800000895d */ /* 0x002fea0003900000 */
[----:B------:R-:W1:Y:S02]  /*bcb0*/  @!P0 SYNCS.PHASECHK.TRANS64 P0, [R7+URZ], R2 ;  /* 0x00000002070085a7 */ /* 0x000e64000800007f */
[----:B-1----:R-:W-:Y:S05]  /*bcc0*/  @!P0 BRA `(.L_x_307) ;  /* 0xfffffffc00f08947 */ /* 0x002fea000383ffff */
[----:B------:R-:W-:Y:S05]  /*bcd0*/  BRA `(.L_x_320) ;  /* 0xfffffff800e47947 */ /* 0x000fea000383ffff */
.L_x_308:
[----:B0-----:R0:W1:Y:S02]  /*bce0*/  SYNCS.PHASECHK.TRANS64.TRYWAIT P0, [R9+URZ], R4 ;  /* 0x00000004090075a7 */ /* 0x001064000800017f */
[----:B-1----:R-:W-:Y:S05]  /*bcf0*/  @!P0 NANOSLEEP.SYNCS 0x989680 ;  /* 0x009896800000895d */ /* 0x002fea0003900000 */
[----:B------:R-:W1:Y:S02]  /*bd00*/  @!P0 SYNCS.PHASECHK.TRANS64 P0, [R9+URZ], R4 ;  /* 0x00000004090085a7 */ /* 0x000e64000800007f */
[----:B-1----:R-:W-:Y:S05]  /*bd10*/  @!P0 BRA `(.L_x_308) ;  /* 0xfffffffc00f08947 */ /* 0x002fea000383ffff */
[----:B------:R-:W-:Y:S05]  /*bd20*/  BRA `(.L_x_321) ;  /* 0xfffffff800f47947 */ /* 0x000fea000383ffff */
.L_x_309:
[----:B-1----:R1:W2:Y:S02]  /*bd30*/  SYNCS.PHASECHK.TRANS64.TRYWAIT P0, [R6+URZ], R5 ;  /* 0x00000005060075a7 */ /* 0x0022a4000800017f */
[----:B--2---:R-:W-:Y:S05]  /*bd40*/  @!P0 NANOSLEEP.SYNCS 0x989680 ;  /* 0x009896800000895d */ /* 0x004fea0003900000 */
[----:B------:R-:W2:Y:S02]  /*bd50*/  @!P0 SYNCS.PHASECHK.TRANS64 P0, [R6+URZ], R5 ;  /* 0x00000005060085a7 */ /* 0x000ea4000800007f */
[----:B--2---:R-:W-:Y:S05]  /*bd60*/  @!P0 BRA `(.L_x_309) ;  /* 0xfffffffc00f08947 */ /* 0x004fea000383ffff */
[----:B------:R-:W-:Y:S05]  /*bd70*/  BRA `(.L_x_322) ;  /* 0xfffffff800fc7947 */ /* 0x000fea000383ffff */
.L_x_323:
[----:B------:R-:W-:-:S00]  /*bd80*/  BRA `(.L_x_323) ;  /* 0xfffffffc00fc7947 */ /* 0x000fc0000383ffff */
[----:B------:R-:W-:-:S00]  /*bd90*/  NOP ;  /* 0x0000000000007918 */ /* 0x000fc00000000000 */
        /* <DEDUP_REMOVED lines=14> */
.L_x_324:


//--------------------- .nv.global.init           --------------------------
	.section	.nv.global.init,"aw",@progbits
.nv.global.init:
	.type		$str$22,@object
	.size		$str$22,($str$23 - $str$22)
$str$22:
        /*0000*/ 	.byte	0x6b, 0x5f, 0x74, 0x69, 0x6c, 0x65, 0x5f, 0x63, 0x6f, 0x75, 0x6e, 0x74, 0x20, 0x3e, 0x3d, 0x20
        /*0010*/ 	.byte	0x31, 0x00
	.type		$str$23,@object
	.size		$str$23,(__unnamed_1 - $str$23)
$str$23:
        /*0012*/ 	.byte	0x2f, 0x74, 0x6d, 0x70, 0x2f, 0x63, 0x75, 0x74, 0x6c, 0x61, 0x73, 0x73, 0x5f, 0x73, 0x77, 0x65
        /*0022*/ 	.byte	0x65, 0x70, 0x5f, 0x73, 0x72, 0x63, 0x2f, 0x69, 0x6e, 0x63, 0x6c, 0x75, 0x64, 0x65, 0x2f, 0x63
        /*0032*/ 	.byte	0x75, 0x74, 0x6c, 0x61, 0x73, 0x73, 0x2f, 0x67, 0x65, 0x6d, 0x6d, 0x2f, 0x63, 0x6f, 0x6c, 0x6c
        /*0042*/ 	.byte	0x65, 0x63, 0x74, 0x69, 0x76, 0x65, 0x2f, 0x73, 0x6d, 0x39, 0x30, 0x5f, 0x6d, 0x6d, 0x61, 0x5f
        /*0052*/ 	.byte	0x74, 0x6d, 0x61, 0x5f, 0x67, 0x6d, 0x6d, 0x61, 0x5f, 0x73, 0x73, 0x5f, 0x77, 0x61, 0x72, 0x70
        /*0062*/ 	.byte	0x73, 0x70, 0x65, 0x63, 0x69, 0x61, 0x6c, 0x69, 0x7a, 0x65, 0x64, 0x2e, 0x68, 0x70, 0x70, 0x00
	.type		__unnamed_1,@object
	.size		__unnamed_1,(.L_0 - __unnamed_1)
__unnamed_1:
        /*0072*/ 	.byte	0x76, 0x6f, 0x69, 0x64, 0x20, 0x63, 0x75, 0x74, 0x6c, 0x61, 0x73, 0x73, 0x3a, 0x3a, 0x67, 0x65
        /* <DEDUP_REMOVED lines=180> */
        /*0bc2*/ 	.byte	0x79, 0x5d, 0x00
.L_0:


//--------------------- .nv.shared._ZN7cutlass13device_kernelINS_4gemm6kernel13GemmUniversalIN4cute5tupleIJiiiiEEENS1_10collective13CollectiveMmaINS1_34MainloopSm90TmaGmmaWarpSpecializedILi4ENS5_IJNS4_1CILi1EEESB_SB_EEENS1_32KernelTmaWarpSpecializedPingpongEEENS5_IJNSA_ILi64EEENSA_ILi256EEENSA_ILi128EEEEEENS_10bfloat16_tENS5_IJlSB_lEEESJ_SK_NS4_8TiledMMAINS4_8MMA_AtomIJNS4_4SM904GMMA28MMA_64x256x16_F32BF16BF16_SSILNSO_5MajorE0ELSQ_0ELNSO_7ScaleInE1ELSR_1EEEEEENS4_6LayoutISC_NS5_IJNSA_ILi0EEESV_SV_EEEEENS5_IJNS4_10UnderscoreESY_SY_EEEEENS4_13SM90_TMA_LOADENS4_14ComposedLayoutINS4_7SwizzleILi3ELi4ELi3EEENS4_18smem_ptr_flag_bitsILi16EEENSU_INS5_IJNSA_ILi8EEESF_EEENS5_IJSF_SB_EEEEEEEvNS4_8identityES11_S1B_vS1C_EENS_8epilogue10collective6detail29Sm90TmaWarpSpecializedAdapterINS1F_15DefaultEpilogueISJ_SK_SK_NS1E_6thread17LinearCombinationISJ_Li1EffLNS1J_9ScaleType4KindE0ELNS_15FloatRoundStyleE2ESJ_EENS1_15EpilogueDefaultEEEEEvvEEEEvNT_6ParamsE --------------------------
	.section	.nv.shared._ZN7cutlass13device_kernelINS_4gemm6kernel13GemmUniversalIN4cute5tupleIJiiiiEEENS1_10collective13CollectiveMmaINS1_34MainloopSm90TmaGmmaWarpSpecializedILi4ENS5_IJNS4_1CILi1EEESB_SB_EEENS1_32KernelTmaWarpSpecializedPingpongEEENS5_IJNSA_ILi64EEENSA_ILi256EEENSA_ILi128EEEEEENS_10bfloat16_tENS5_IJlSB_lEEESJ_SK_NS4_8TiledMMAINS4_8MMA_AtomIJNS4_4SM904GMMA28MMA_64x256x16_F32BF16BF16_SSILNSO_5MajorE0ELSQ_0ELNSO_7ScaleInE1ELSR_1EEEEEENS4_6LayoutISC_NS5_IJNSA_ILi0EEESV_SV_EEEEENS5_IJNS4_10UnderscoreESY_SY_EEEEENS4_13SM90_TMA_LOADENS4_14ComposedLayoutINS4_7SwizzleILi3ELi4ELi3EEENS4_18smem_ptr_flag_bitsILi16EEENSU_INS5_IJNSA_ILi8EEESF_EEENS5_IJSF_SB_EEEEEEEvNS4_8identityES11_S1B_vS1C_EENS_8epilogue10collective6detail29Sm90TmaWarpSpecializedAdapterINS1F_15DefaultEpilogueISJ_SK_SK_NS1E_6thread17LinearCombinationISJ_Li1EffLNS1J_9ScaleType4KindE0ELNS_15FloatRoundStyleE2ESJ_EENS1_15EpilogueDefaultEEEEEvvEEEEvNT_6ParamsE,"aw",@nobits
	.sectionflags	@""
	.align	16
	.zero		1024


//--------------------- .nv.shared.reserved.0     --------------------------
	.section	.nv.shared.reserved.0,"aw",@nobits
	.weak		__nv_reservedSMEM_offset_0_alias
	.size		__nv_reservedSMEM_offset_0_alias, 0, 0
	.other		__nv_reservedSMEM_offset_0_alias,@"STO_CUDA_RESERVED_SHARED STV_DEFAULT"
__nv_reservedSMEM_offset_0_alias:
	.zero		0


//--------------------- .nv.global                --------------------------
	.section	.nv.global,"aw",@nobits
.nv.global:
	.type		_ZN39_INTERNAL_dbc6bf4f_4_k_cu_ff346b40_30174cute1_E,@object
	.size		_ZN39_INTERNAL_dbc6bf4f_4_k_cu_ff346b40_30174cute1_E,(_ZN39_INTERNAL_dbc6bf4f_4_k_cu_ff346b40_30174cuda3std3__45__cpo6cbeginE - _ZN39_INTERNAL_dbc6bf4f_4_k_cu_ff346b40_30174cute1_E)
_ZN39_INTERNAL_dbc6bf4f_4_k_cu_ff346b40_30174cute1_E:
	.zero		1
	.type		_ZN39_INTERNAL_dbc6bf4f_4_k_cu_ff346b40_30174cuda3std3__45__cpo6cbeginE,@object
	.size		_ZN39_INTERNAL_dbc6bf4f_4_k_cu_ff346b40_30174cuda3std3__45__cpo6cbeginE,(_ZN39_INTERNAL_dbc6bf4f_4_k_cu_ff346b40_30174cuda3std3__48in_placeE - _ZN39_INTERNAL_dbc6bf4f_4_k_cu_ff346b40_30174cuda3std3__45__cpo6cbeginE)
_ZN39_INTERNAL_dbc6bf4f_4_k_cu_ff346b40_30174cuda3std3__45__cpo6cbeginE:
	.zero		1
	.type		_ZN39_INTERNAL_dbc6bf4f_4_k_cu_ff346b40_30174cuda3std3__48in_placeE,@object
	.size		_ZN39_INTERNAL_dbc6bf4f_4_k_cu_ff346b40_30174cuda3std3__48in_placeE,(_ZN39_INTERNAL_dbc6bf4f_4_k_cu_ff346b40_30174cuda3std6ranges3__45__cpo9iter_moveE - _ZN39_INTERNAL_dbc6bf4f_4_k_cu_ff346b40_30174cuda3std3__48in_placeE)
_ZN39_INTERNAL_dbc6bf4f_4_k_cu_ff346b40_30174cuda3std3__48in_placeE:
	.zero		1
	.type		_ZN39_INTERNAL_dbc6bf4f_4_k_cu_ff346b40_30174cuda3std6ranges3__45__cpo9iter_moveE,@object
	.size		_ZN39_INTERNAL_dbc6bf4f_4_k_cu_ff346b40_30174cuda3std6ranges3__45__cpo9iter_moveE,(_ZN39_INTERNAL_dbc6bf4f_4_k_cu_ff346b40_30174cuda3std3__45__cpo5beginE - _ZN39_INTERNAL_dbc6bf4f_4_k_cu_ff346b40_30174cuda3std6ranges3__45__cpo9iter_moveE)
_ZN39_INTERNAL_dbc6bf4f_4_k_cu_ff346b40_30174cuda3std6ranges3__45__cpo9iter_moveE:
	.zero		1
	.type		_ZN39_INTERNAL_dbc6bf4f_4_k_cu_ff346b40_30174cuda3std3__45__cpo5beginE,@object
	.size		_ZN39_INTERNAL_dbc6bf4f_4_k_cu_ff346b40_30174cuda3std3__45__cpo5beginE,(_ZN39_INTERNAL_dbc6bf4f_4_k_cu_ff346b40_30174cuda3std3__441_GLOBAL__N__dbc6bf4f_4_k_cu_ff346b40_30176ignoreE - _ZN39_INTERNAL_dbc6bf4f_4_k_cu_ff346b40_30174cuda3std3__45__cpo5beginE)
_ZN39_INTERNAL_dbc6bf4f_4_k_cu_ff346b40_30174cuda3std3__45__cpo5beginE:
	.zero		1
	.type		_ZN39_INTERNAL_dbc6bf4f_4_k_cu_ff346b40_30174cuda3std3__441_GLOBAL__N__dbc6bf4f_4_k_cu_ff346b40_30176ignoreE,@object
	.size		_ZN39_INTERNAL_dbc6bf4f_4_k_cu_ff346b40_30174cuda3std3__441_GLOBAL__N__dbc6bf4f_4_k_cu_ff346b40_30176ignoreE,(_ZN39_INTERNAL_dbc6bf4f_4_k_cu_ff346b40_30174cute7productE - _ZN39_INTERNAL_dbc6bf4f_4_k_cu_ff346b40_30174cuda3std3__441_GLOBAL__N__dbc6bf4f_4_k_cu_ff346b40_30176ignoreE)
_ZN39_INTERNAL_dbc6bf4f_4_k_cu_ff346b40_30174cuda3std3__441_GLOBAL__N__dbc6bf4f_4_k_cu_ff346b40_30176ignoreE:
	.zero		1
	.type		_ZN39_INTERNAL_dbc6bf4f_4_k_cu_ff346b40_30174cute7productE,@object
	.size		_ZN39_INTERNAL_dbc6bf4f_4_k_cu_ff346b40_30174cute7productE,(_ZN39_INTERNAL_dbc6bf4f_4_k_cu_ff346b40_30174cuda3std3__45__cpo3endE - _ZN39_INTERNAL_dbc6bf4f_4_k_cu_ff346b40_30174cute7productE)
_ZN39_INTERNAL_dbc6bf4f_4_k_cu_ff346b40_30174cute7productE:
	.zero		1
	.type		_ZN39_INTERNAL_dbc6bf4f_4_k_cu_ff346b40_30174cuda3std3__45__cpo3endE,@object
	.size		_ZN39_INTERNAL_dbc6bf4f_4_k_cu_ff346b40_30174cuda3std3__45__cpo3endE,(_ZN39_INTERNAL_dbc6bf4f_4_k_cu_ff346b40_30174cuda3std3__419piecewise_constructE - _ZN39_INTERNAL_dbc6bf4f_4_k_cu_ff346b40_30174cuda3std3__45__cpo3endE)
_ZN39_INTERNAL_dbc6bf4f_4_k_cu_ff346b40_30174cuda3std3__45__cpo3endE:
	.zero		1
	.type		_ZN39_INTERNAL_dbc6bf4f_4_k_cu_ff346b40_30174cuda3std3__419piecewise_constructE,@object
	.size		_ZN39_INTERNAL_dbc6bf4f_4_k_cu_ff346b40_30174cuda3std3__419piecewise_constructE,(_ZN39_INTERNAL_dbc6bf4f_4_k_cu_ff346b40_30174cuda3std3__45__cpo4cendE - _ZN39_INTERNAL_dbc6bf4f_4_k_cu_ff346b40_30174cuda3std3__419piecewise_constructE)
_ZN39_INTERNAL_dbc6bf4f_4_k_cu_ff346b40_30174cuda3std3__419piecewise_constructE:
	.zero		1
	.type		_ZN39_INTERNAL_dbc6bf4f_4_k_cu_ff346b40_30174cuda3std3__45__cpo4cendE,@object
	.size		_ZN39_INTERNAL_dbc6bf4f_4_k_cu_ff346b40_30174cuda3std3__45__cpo4cendE,(_ZN39_INTERNAL_dbc6bf4f_4_k_cu_ff346b40_30174cuda3std6ranges3__45__cpo4swapE - _ZN39_INTERNAL_dbc6bf4f_4_k_cu_ff346b40_30174cuda3std3__45__cpo4cendE)
_ZN39_INTERNAL_dbc6bf4f_4_k_cu_ff346b40_30174cuda3std3__45__cpo4cendE:
	.zero		1
	.type		_ZN39_INTERNAL_dbc6bf4f_4_k_cu_ff346b40_30174cuda3std6ranges3__45__cpo4swapE,@object
	.size		_ZN39_INTERNAL_dbc6bf4f_4_k_cu_ff346b40_30174cuda3std6ranges3__45__cpo4swapE,(.L_8 - _ZN39_INTERNAL_dbc6bf4f_4_k_cu_ff346b40_30174cuda3std6ranges3__45__cpo4swapE)
_ZN39_INTERNAL_dbc6bf4f_4_k_cu_ff346b40_30174cuda3std6ranges3__45__cpo4swapE:
	.zero		1
.L_8:


//--------------------- .nv.constant0._ZN7cutlass13device_kernelINS_4gemm6kernel13GemmUniversalIN4cute5tupleIJiiiiEEENS1_10collective13CollectiveMmaINS1_34MainloopSm90TmaGmmaWarpSpecializedILi4ENS5_IJNS4_1CILi1EEESB_SB_EEENS1_32KernelTmaWarpSpecializedPingpongEEENS5_IJNSA_ILi64EEENSA_ILi256EEENSA_ILi128EEEEEENS_10bfloat16_tENS5_IJlSB_lEEESJ_SK_NS4_8TiledMMAINS4_8MMA_AtomIJNS4_4SM904GMMA28MMA_64x256x16_F32BF16BF16_SSILNSO_5MajorE0ELSQ_0ELNSO_7ScaleInE1ELSR_1EEEEEENS4_6LayoutISC_NS5_IJNSA_ILi0EEESV_SV_EEEEENS5_IJNS4_10UnderscoreESY_SY_EEEEENS4_13SM90_TMA_LOADENS4_14ComposedLayoutINS4_7SwizzleILi3ELi4ELi3EEENS4_18smem_ptr_flag_bitsILi16EEENSU_INS5_IJNSA_ILi8EEESF_EEENS5_IJSF_SB_EEEEEEEvNS4_8identityES11_S1B_vS1C_EENS_8epilogue10collective6detail29Sm90TmaWarpSpecializedAdapterINS1F_15DefaultEpilogueISJ_SK_SK_NS1E_6thread17LinearCombinationISJ_Li1EffLNS1J_9ScaleType4KindE0ELNS_15FloatRoundStyleE2ESJ_EENS1_15EpilogueDefaultEEEEEvvEEEEvNT_6ParamsE --------------------------
	.section	.nv.constant0._ZN7cutlass13device_kernelINS_4gemm6kernel13GemmUniversalIN4cute5tupleIJiiiiEEENS1_10collective13CollectiveMmaINS1_34MainloopSm90TmaGmmaWarpSpecializedILi4ENS5_IJNS4_1CILi1EEESB_SB_EEENS1_32KernelTmaWarpSpecializedPingpongEEENS5_IJNSA_ILi64EEENSA_ILi256EEENSA_ILi128EEEEEENS_10bfloat16_tENS5_IJlSB_lEEESJ_SK_NS4_8TiledMMAINS4_8MMA_AtomIJNS4_4SM904GMMA28MMA_64x256x16_F32BF16BF16_SSILNSO_5MajorE0ELSQ_0ELNSO_7ScaleInE1ELSR_1EEEEEENS4_6LayoutISC_NS5_IJNSA_ILi0EEESV_SV_EEEEENS5_IJNS4_10UnderscoreESY_SY_EEEEENS4_13SM90_TMA_LOADENS4_14ComposedLayoutINS4_7SwizzleILi3ELi4ELi3EEENS4_18smem_ptr_flag_bitsILi16EEENSU_INS5_IJNSA_ILi8EEESF_EEENS5_IJSF_SB_EEEEEEEvNS4_8identityES11_S1B_vS1C_EENS_8epilogue10collective6detail29Sm90TmaWarpSpecializedAdapterINS1F_15DefaultEpilogueISJ_SK_SK_NS1E_6thread17LinearCombinationISJ_Li1EffLNS1J_9ScaleType4KindE0ELNS_15FloatRoundStyleE2ESJ_EENS1_15EpilogueDefaultEEEEEvvEEEEvNT_6ParamsE,"a",@progbits
	.sectionflags	@""
	.align	4
.nv.constant0._ZN7cutlass13device_kernelINS_4gemm6kernel13GemmUniversalIN4cute5tupleIJiiiiEEENS1_10collective13CollectiveMmaINS1_34MainloopSm90TmaGmmaWarpSpecializedILi4ENS5_IJNS4_1CILi1EEESB_SB_EEENS1_32KernelTmaWarpSpecializedPingpongEEENS5_IJNSA_ILi64EEENSA_ILi256EEENSA_ILi128EEEEEENS_10bfloat16_tENS5_IJlSB_lEEESJ_SK_NS4_8TiledMMAINS4_8MMA_AtomIJNS4_4SM904GMMA28MMA_64x256x16_F32BF16BF16_SSILNSO_5MajorE0ELSQ_0ELNSO_7ScaleInE1ELSR_1EEEEEENS4_6LayoutISC_NS5_IJNSA_ILi0EEESV_SV_EEEEENS5_IJNS4_10UnderscoreESY_SY_EEEEENS4_13SM90_TMA_LOADENS4_14ComposedLayoutINS4_7SwizzleILi3ELi4ELi3EEENS4_18smem_ptr_flag_bitsILi16EEENSU_INS5_IJNSA_ILi8EEESF_EEENS5_IJSF_SB_EEEEEEEvNS4_8identityES11_S1B_vS1C_EENS_8epilogue10collective6detail29Sm90TmaWarpSpecializedAdapterINS1F_15DefaultEpilogueISJ_SK_SK_NS1E_6thread17LinearCombinationISJ_Li1EffLNS1J_9ScaleType4KindE0ELNS_15FloatRoundStyleE2ESJ_EENS1_15EpilogueDefaultEEEEEvvEEEEvNT_6ParamsE:
	.zero		1664


//--------------------- SYMBOLS --------------------------

	.type		.nv.reservedSmem.offset0,@object
	.size		.nv.reservedSmem.offset0,0x4
	.type		__assertfail,@function
